//
// Generated by NVIDIA NVVM Compiler
//
// Compiler Build ID: CL-36424714
// Cuda compilation tools, release 13.0, V13.0.88
// Based on NVVM 20.0.0
//

.version 9.0
.target sm_100
.address_size 64

	// .globl	_Z7mat_mulPfS_S_i

.visible .entry _Z7mat_mulPfS_S_i(
	.param .u64 .ptr .align 1 _Z7mat_mulPfS_S_i_param_0,
	.param .u64 .ptr .align 1 _Z7mat_mulPfS_S_i_param_1,
	.param .u64 .ptr .align 1 _Z7mat_mulPfS_S_i_param_2,
	.param .u32 _Z7mat_mulPfS_S_i_param_3
)
{
	.reg .pred 	%p<12>;
	.reg .b32 	%r<40>;
	.reg .b32 	%f<68>;
	.reg .b64 	%rd<67>;

	ld.param.u64 	%rd14, [_Z7mat_mulPfS_S_i_param_0];
	ld.param.u64 	%rd15, [_Z7mat_mulPfS_S_i_param_1];
	ld.param.u32 	%r17, [_Z7mat_mulPfS_S_i_param_3];
	cvta.to.global.u64 	%rd1, %rd15;
	cvta.to.global.u64 	%rd2, %rd14;
	mov.u32 	%r18, %ctaid.y;
	mov.u32 	%r19, %ntid.y;
	mov.u32 	%r20, %tid.y;
	mad.lo.s32 	%r1, %r18, %r19, %r20;
	mov.u32 	%r21, %ctaid.x;
	mov.u32 	%r22, %ntid.x;
	mov.u32 	%r23, %tid.x;
	mad.lo.s32 	%r2, %r21, %r22, %r23;
	max.s32 	%r24, %r1, %r2;
	setp.ge.s32 	%p1, %r24, %r17;
	setp.lt.s32 	%p2, %r17, 1;
	mov.f32 	%f67, 0f00000000;
	or.pred  	%p3, %p1, %p2;
	@%p3 bra 	$L__BB0_12;
	mul.lo.s32 	%r3, %r17, %r1;
	and.b32  	%r4, %r17, 7;
	setp.lt.u32 	%p4, %r17, 8;
	mov.f32 	%f67, 0f00000000;
	mov.b32 	%r38, 0;
	@%p4 bra 	$L__BB0_4;
	and.b32  	%r38, %r17, 2147483640;
	neg.s32 	%r36, %r38;
	mul.wide.u32 	%rd16, %r17, 4;
	add.s64 	%rd3, %rd1, %rd16;
	mul.wide.u32 	%rd17, %r17, 8;
	add.s64 	%rd4, %rd1, %rd17;
	mul.wide.u32 	%rd18, %r17, 12;
	add.s64 	%rd5, %rd1, %rd18;
	mul.wide.u32 	%rd19, %r17, 16;
	add.s64 	%rd6, %rd1, %rd19;
	mul.wide.u32 	%rd20, %r17, 20;
	add.s64 	%rd7, %rd1, %rd20;
	mul.wide.u32 	%rd21, %r17, 24;
	add.s64 	%rd8, %rd1, %rd21;
	mul.wide.u32 	%rd22, %r17, 28;
	add.s64 	%rd9, %rd1, %rd22;
	mul.wide.u32 	%rd23, %r3, 4;
	add.s64 	%rd24, %rd23, %rd2;
	add.s64 	%rd66, %rd24, 16;
	mov.f32 	%f67, 0f00000000;
	mov.u32 	%r35, %r2;
$L__BB0_3:
	.pragma "nounroll";
	mul.wide.s32 	%rd25, %r35, 4;
	add.s64 	%rd26, %rd3, %rd25;
	add.s64 	%rd27, %rd4, %rd25;
	add.s64 	%rd28, %rd5, %rd25;
	add.s64 	%rd29, %rd6, %rd25;
	add.s64 	%rd30, %rd7, %rd25;
	add.s64 	%rd31, %rd8, %rd25;
	add.s64 	%rd32, %rd9, %rd25;
	add.s64 	%rd33, %rd1, %rd25;
	ld.global.f32 	%f17, [%rd66+-16];
	ld.global.f32 	%f18, [%rd33];
	fma.rn.f32 	%f19, %f17, %f18, %f67;
	ld.global.f32 	%f20, [%rd66+-12];
	ld.global.f32 	%f21, [%rd26];
	fma.rn.f32 	%f22, %f20, %f21, %f19;
	ld.global.f32 	%f23, [%rd66+-8];
	ld.global.f32 	%f24, [%rd27];
	fma.rn.f32 	%f25, %f23, %f24, %f22;
	ld.global.f32 	%f26, [%rd66+-4];
	ld.global.f32 	%f27, [%rd28];
	fma.rn.f32 	%f28, %f26, %f27, %f25;
	ld.global.f32 	%f29, [%rd66];
	ld.global.f32 	%f30, [%rd29];
	fma.rn.f32 	%f31, %f29, %f30, %f28;
	ld.global.f32 	%f32, [%rd66+4];
	ld.global.f32 	%f33, [%rd30];
	fma.rn.f32 	%f34, %f32, %f33, %f31;
	ld.global.f32 	%f35, [%rd66+8];
	ld.global.f32 	%f36, [%rd31];
	fma.rn.f32 	%f37, %f35, %f36, %f34;
	ld.global.f32 	%f38, [%rd66+12];
	ld.global.f32 	%f39, [%rd32];
	fma.rn.f32 	%f67, %f38, %f39, %f37;
	add.s32 	%r36, %r36, 8;
	shl.b32 	%r26, %r17, 3;
	add.s32 	%r35, %r35, %r26;
	add.s64 	%rd66, %rd66, 32;
	setp.ne.s32 	%p5, %r36, 0;
	@%p5 bra 	$L__BB0_3;
$L__BB0_4:
	setp.eq.s32 	%p6, %r4, 0;
	@%p6 bra 	$L__BB0_12;
	and.b32  	%r12, %r17, 3;
	setp.lt.u32 	%p7, %r4, 4;
	@%p7 bra 	$L__BB0_7;
	add.s32 	%r27, %r38, %r3;
	mul.wide.u32 	%rd34, %r27, 4;
	add.s64 	%rd35, %rd2, %rd34;
	ld.global.f32 	%f41, [%rd35];
	mad.lo.s32 	%r28, %r38, %r17, %r2;
	mul.wide.s32 	%rd36, %r28, 4;
	add.s64 	%rd37, %rd1, %rd36;
	ld.global.f32 	%f42, [%rd37];
	fma.rn.f32 	%f43, %f41, %f42, %f67;
	cvt.u64.u32 	%rd38, %r3;
	cvt.u64.u32 	%rd39, %r38;
	add.s64 	%rd40, %rd39, %rd38;
	shl.b64 	%rd41, %rd40, 2;
	add.s64 	%rd42, %rd2, %rd41;
	ld.global.f32 	%f44, [%rd42+4];
	mul.wide.u32 	%rd43, %r17, 4;
	add.s64 	%rd44, %rd37, %rd43;
	ld.global.f32 	%f45, [%rd44];
	fma.rn.f32 	%f46, %f44, %f45, %f43;
	ld.global.f32 	%f47, [%rd42+8];
	add.s64 	%rd45, %rd44, %rd43;
	ld.global.f32 	%f48, [%rd45];
	fma.rn.f32 	%f49, %f47, %f48, %f46;
	ld.global.f32 	%f50, [%rd42+12];
	add.s64 	%rd46, %rd45, %rd43;
	ld.global.f32 	%f51, [%rd46];
	fma.rn.f32 	%f67, %f50, %f51, %f49;
	add.s32 	%r38, %r38, 4;
$L__BB0_7:
	setp.eq.s32 	%p8, %r12, 0;
	@%p8 bra 	$L__BB0_12;
	setp.eq.s32 	%p9, %r12, 1;
	@%p9 bra 	$L__BB0_10;
	add.s32 	%r29, %r38, %r3;
	mul.wide.u32 	%rd47, %r29, 4;
	add.s64 	%rd48, %rd2, %rd47;
	ld.global.f32 	%f53, [%rd48];
	mad.lo.s32 	%r30, %r38, %r17, %r2;
	mul.wide.s32 	%rd49, %r30, 4;
	add.s64 	%rd50, %rd1, %rd49;
	ld.global.f32 	%f54, [%rd50];
	fma.rn.f32 	%f55, %f53, %f54, %f67;
	cvt.u64.u32 	%rd51, %r3;
	cvt.u64.u32 	%rd52, %r38;
	add.s64 	%rd53, %rd52, %rd51;
	shl.b64 	%rd54, %rd53, 2;
	add.s64 	%rd55, %rd2, %rd54;
	ld.global.f32 	%f56, [%rd55+4];
	mul.wide.u32 	%rd56, %r17, 4;
	add.s64 	%rd57, %rd50, %rd56;
	ld.global.f32 	%f57, [%rd57];
	fma.rn.f32 	%f67, %f56, %f57, %f55;
	add.s32 	%r38, %r38, 2;
$L__BB0_10:
	and.b32  	%r31, %r17, 1;
	setp.eq.b32 	%p10, %r31, 1;
	not.pred 	%p11, %p10;
	@%p11 bra 	$L__BB0_12;
	add.s32 	%r32, %r38, %r3;
	mul.wide.u32 	%rd58, %r32, 4;
	add.s64 	%rd59, %rd2, %rd58;
	ld.global.f32 	%f58, [%rd59];
	mad.lo.s32 	%r33, %r38, %r17, %r2;
	mul.wide.s32 	%rd60, %r33, 4;
	add.s64 	%rd61, %rd1, %rd60;
	ld.global.f32 	%f59, [%rd61];
	fma.rn.f32 	%f67, %f58, %f59, %f67;
$L__BB0_12:
	ld.param.u64 	%rd65, [_Z7mat_mulPfS_S_i_param_2];
	cvta.to.global.u64 	%rd62, %rd65;
	mad.lo.s32 	%r34, %r17, %r1, %r2;
	mul.wide.s32 	%rd63, %r34, 4;
	add.s64 	%rd64, %rd62, %rd63;
	st.global.f32 	[%rd64], %f67;
	ret;

}
	// .globl	_Z14mat_mul_sharedPfS_S_i
.visible .entry _Z14mat_mul_sharedPfS_S_i(
	.param .u64 .ptr .align 1 _Z14mat_mul_sharedPfS_S_i_param_0,
	.param .u64 .ptr .align 1 _Z14mat_mul_sharedPfS_S_i_param_1,
	.param .u64 .ptr .align 1 _Z14mat_mul_sharedPfS_S_i_param_2,
	.param .u32 _Z14mat_mul_sharedPfS_S_i_param_3
)
{


	ret;

}
	// .globl	_Z14mat_mul_async1PfS_S_ii
.visible .entry _Z14mat_mul_async1PfS_S_ii(
	.param .u64 .ptr .align 1 _Z14mat_mul_async1PfS_S_ii_param_0,
	.param .u64 .ptr .align 1 _Z14mat_mul_async1PfS_S_ii_param_1,
	.param .u64 .ptr .align 1 _Z14mat_mul_async1PfS_S_ii_param_2,
	.param .u32 _Z14mat_mul_async1PfS_S_ii_param_3,
	.param .u32 _Z14mat_mul_async1PfS_S_ii_param_4
)
{
	.reg .b32 	%r<12>;
	.reg .b64 	%rd<5>;

	ld.param.u64 	%rd1, [_Z14mat_mul_async1PfS_S_ii_param_2];
	ld.param.u32 	%r1, [_Z14mat_mul_async1PfS_S_ii_param_3];
	mov.u32 	%r2, %ctaid.y;
	mov.u32 	%r3, %ntid.y;
	mov.u32 	%r4, %tid.y;
	mad.lo.s32 	%r5, %r2, %r3, %r4;
	mov.u32 	%r6, %ctaid.x;
	mov.u32 	%r7, %ntid.x;
	mov.u32 	%r8, %tid.x;
	mad.lo.s32 	%r9, %r6, %r7, %r8;
	cvta.to.global.u64 	%rd2, %rd1;
	mad.lo.s32 	%r10, %r1, %r9, %r5;
	mul.wide.s32 	%rd3, %r10, 4;
	add.s64 	%rd4, %rd2, %rd3;
	mov.b32 	%r11, 1073741824;
	st.global.u32 	[%rd4], %r11;
	ret;

}
	// .globl	_Z14mat_mul_async2PfS_S_ii
.visible .entry _Z14mat_mul_async2PfS_S_ii(
	.param .u64 .ptr .align 1 _Z14mat_mul_async2PfS_S_ii_param_0,
	.param .u64 .ptr .align 1 _Z14mat_mul_async2PfS_S_ii_param_1,
	.param .u64 .ptr .align 1 _Z14mat_mul_async2PfS_S_ii_param_2,
	.param .u32 _Z14mat_mul_async2PfS_S_ii_param_3,
	.param .u32 _Z14mat_mul_async2PfS_S_ii_param_4
)
{
	.reg .pred 	%p<13>;
	.reg .b32 	%r<51>;
	.reg .b32 	%f<114>;
	.reg .b64 	%rd<43>;

	ld.param.u64 	%rd11, [_Z14mat_mul_async2PfS_S_ii_param_0];
	ld.param.u64 	%rd12, [_Z14mat_mul_async2PfS_S_ii_param_1];
	ld.param.u64 	%rd10, [_Z14mat_mul_async2PfS_S_ii_param_2];
	ld.param.u32 	%r25, [_Z14mat_mul_async2PfS_S_ii_param_3];
	ld.param.u32 	%r26, [_Z14mat_mul_async2PfS_S_ii_param_4];
	cvta.to.global.u64 	%rd1, %rd12;
	cvta.to.global.u64 	%rd2, %rd11;
	mov.u32 	%r27, %ctaid.y;
	mov.u32 	%r28, %ntid.y;
	mov.u32 	%r29, %tid.y;
	mad.lo.s32 	%r1, %r27, %r28, %r29;
	mov.u32 	%r30, %ctaid.x;
	mov.u32 	%r31, %ntid.x;
	mov.u32 	%r32, %tid.x;
	mad.lo.s32 	%r2, %r30, %r31, %r32;
	max.s32 	%r33, %r1, %r2;
	setp.ge.s32 	%p1, %r33, %r25;
	mov.f32 	%f113, 0f00000000;
	@%p1 bra 	$L__BB3_14;
	shr.u32 	%r34, %r25, 2;
	rem.u32 	%r35, %r34, %r1;
	rem.s32 	%r36, %r34, %r2;
	setp.eq.s32 	%p2, %r35, %r36;
	setp.ne.s32 	%p3, %r35, %r26;
	or.pred  	%p4, %p3, %p2;
	@%p4 bra 	$L__BB3_14;
	mul.lo.s32 	%r3, %r25, %r1;
	mul.lo.s32 	%r4, %r25, %r2;
	and.b32  	%r5, %r25, 15;
	setp.lt.u32 	%p5, %r25, 16;
	mov.f32 	%f113, 0f00000000;
	mov.b32 	%r47, 0;
	@%p5 bra 	$L__BB3_5;
	and.b32  	%r47, %r25, 2147483632;
	neg.s32 	%r45, %r47;
	mul.wide.u32 	%rd13, %r3, 4;
	add.s64 	%rd14, %rd13, %rd2;
	add.s64 	%rd41, %rd14, 32;
	add.s64 	%rd4, %rd1, 32;
	mov.f32 	%f113, 0f00000000;
	mov.u32 	%r44, %r4;
$L__BB3_4:
	.pragma "nounroll";
	mul.wide.s32 	%rd15, %r44, 4;
	add.s64 	%rd16, %rd4, %rd15;
	ld.global.f32 	%f19, [%rd41+-32];
	ld.global.f32 	%f20, [%rd16+-32];
	fma.rn.f32 	%f21, %f19, %f20, %f113;
	ld.global.f32 	%f22, [%rd41+-28];
	ld.global.f32 	%f23, [%rd16+-28];
	fma.rn.f32 	%f24, %f22, %f23, %f21;
	ld.global.f32 	%f25, [%rd41+-24];
	ld.global.f32 	%f26, [%rd16+-24];
	fma.rn.f32 	%f27, %f25, %f26, %f24;
	ld.global.f32 	%f28, [%rd41+-20];
	ld.global.f32 	%f29, [%rd16+-20];
	fma.rn.f32 	%f30, %f28, %f29, %f27;
	ld.global.f32 	%f31, [%rd41+-16];
	ld.global.f32 	%f32, [%rd16+-16];
	fma.rn.f32 	%f33, %f31, %f32, %f30;
	ld.global.f32 	%f34, [%rd41+-12];
	ld.global.f32 	%f35, [%rd16+-12];
	fma.rn.f32 	%f36, %f34, %f35, %f33;
	ld.global.f32 	%f37, [%rd41+-8];
	ld.global.f32 	%f38, [%rd16+-8];
	fma.rn.f32 	%f39, %f37, %f38, %f36;
	ld.global.f32 	%f40, [%rd41+-4];
	ld.global.f32 	%f41, [%rd16+-4];
	fma.rn.f32 	%f42, %f40, %f41, %f39;
	ld.global.f32 	%f43, [%rd41];
	ld.global.f32 	%f44, [%rd16];
	fma.rn.f32 	%f45, %f43, %f44, %f42;
	ld.global.f32 	%f46, [%rd41+4];
	ld.global.f32 	%f47, [%rd16+4];
	fma.rn.f32 	%f48, %f46, %f47, %f45;
	ld.global.f32 	%f49, [%rd41+8];
	ld.global.f32 	%f50, [%rd16+8];
	fma.rn.f32 	%f51, %f49, %f50, %f48;
	ld.global.f32 	%f52, [%rd41+12];
	ld.global.f32 	%f53, [%rd16+12];
	fma.rn.f32 	%f54, %f52, %f53, %f51;
	ld.global.f32 	%f55, [%rd41+16];
	ld.global.f32 	%f56, [%rd16+16];
	fma.rn.f32 	%f57, %f55, %f56, %f54;
	ld.global.f32 	%f58, [%rd41+20];
	ld.global.f32 	%f59, [%rd16+20];
	fma.rn.f32 	%f60, %f58, %f59, %f57;
	ld.global.f32 	%f61, [%rd41+24];
	ld.global.f32 	%f62, [%rd16+24];
	fma.rn.f32 	%f63, %f61, %f62, %f60;
	ld.global.f32 	%f64, [%rd41+28];
	ld.global.f32 	%f65, [%rd16+28];
	fma.rn.f32 	%f113, %f64, %f65, %f63;
	add.s32 	%r45, %r45, 16;
	add.s64 	%rd41, %rd41, 64;
	add.s32 	%r44, %r44, 16;
	setp.ne.s32 	%p6, %r45, 0;
	@%p6 bra 	$L__BB3_4;
$L__BB3_5:
	setp.eq.s32 	%p7, %r5, 0;
	@%p7 bra 	$L__BB3_14;
	and.b32  	%r13, %r25, 7;
	setp.lt.u32 	%p8, %r5, 8;
	@%p8 bra 	$L__BB3_8;
	add.s32 	%r38, %r47, %r3;
	mul.wide.u32 	%rd17, %r38, 4;
	add.s64 	%rd18, %rd2, %rd17;
	ld.global.f32 	%f67, [%rd18];
	add.s32 	%r39, %r47, %r4;
	mul.wide.s32 	%rd19, %r39, 4;
	add.s64 	%rd20, %rd1, %rd19;
	ld.global.f32 	%f68, [%rd20];
	fma.rn.f32 	%f69, %f67, %f68, %f113;
	cvt.u64.u32 	%rd21, %r3;
	cvt.u64.u32 	%rd22, %r47;
	add.s64 	%rd23, %rd22, %rd21;
	shl.b64 	%rd24, %rd23, 2;
	add.s64 	%rd25, %rd2, %rd24;
	ld.global.f32 	%f70, [%rd25+4];
	ld.global.f32 	%f71, [%rd20+4];
	fma.rn.f32 	%f72, %f70, %f71, %f69;
	ld.global.f32 	%f73, [%rd25+8];
	ld.global.f32 	%f74, [%rd20+8];
	fma.rn.f32 	%f75, %f73, %f74, %f72;
	ld.global.f32 	%f76, [%rd25+12];
	ld.global.f32 	%f77, [%rd20+12];
	fma.rn.f32 	%f78, %f76, %f77, %f75;
	ld.global.f32 	%f79, [%rd25+16];
	ld.global.f32 	%f80, [%rd20+16];
	fma.rn.f32 	%f81, %f79, %f80, %f78;
	ld.global.f32 	%f82, [%rd25+20];
	ld.global.f32 	%f83, [%rd20+20];
	fma.rn.f32 	%f84, %f82, %f83, %f81;
	ld.global.f32 	%f85, [%rd25+24];
	ld.global.f32 	%f86, [%rd20+24];
	fma.rn.f32 	%f87, %f85, %f86, %f84;
	ld.global.f32 	%f88, [%rd25+28];
	ld.global.f32 	%f89, [%rd20+28];
	fma.rn.f32 	%f113, %f88, %f89, %f87;
	add.s32 	%r47, %r47, 8;
$L__BB3_8:
	setp.eq.s32 	%p9, %r13, 0;
	@%p9 bra 	$L__BB3_14;
	and.b32  	%r16, %r25, 3;
	setp.lt.u32 	%p10, %r13, 4;
	@%p10 bra 	$L__BB3_11;
	add.s32 	%r40, %r47, %r3;
	mul.wide.u32 	%rd26, %r40, 4;
	add.s64 	%rd27, %rd2, %rd26;
	ld.global.f32 	%f91, [%rd27];
	add.s32 	%r41, %r47, %r4;
	mul.wide.s32 	%rd28, %r41, 4;
	add.s64 	%rd29, %rd1, %rd28;
	ld.global.f32 	%f92, [%rd29];
	fma.rn.f32 	%f93, %f91, %f92, %f113;
	cvt.u64.u32 	%rd30, %r3;
	cvt.u64.u32 	%rd31, %r47;
	add.s64 	%rd32, %rd31, %rd30;
	shl.b64 	%rd33, %rd32, 2;
	add.s64 	%rd34, %rd2, %rd33;
	ld.global.f32 	%f94, [%rd34+4];
	ld.global.f32 	%f95, [%rd29+4];
	fma.rn.f32 	%f96, %f94, %f95, %f93;
	ld.global.f32 	%f97, [%rd34+8];
	ld.global.f32 	%f98, [%rd29+8];
	fma.rn.f32 	%f99, %f97, %f98, %f96;
	ld.global.f32 	%f100, [%rd34+12];
	ld.global.f32 	%f101, [%rd29+12];
	fma.rn.f32 	%f113, %f100, %f101, %f99;
	add.s32 	%r47, %r47, 4;
$L__BB3_11:
	setp.eq.s32 	%p11, %r16, 0;
	@%p11 bra 	$L__BB3_14;
	add.s32 	%r50, %r47, %r4;
	add.s32 	%r42, %r47, %r3;
	mul.wide.u32 	%rd35, %r42, 4;
	add.s64 	%rd42, %rd2, %rd35;
	neg.s32 	%r49, %r16;
$L__BB3_13:
	.pragma "nounroll";
	mul.wide.s32 	%rd36, %r50, 4;
	add.s64 	%rd37, %rd1, %rd36;
	ld.global.f32 	%f102, [%rd42];
	ld.global.f32 	%f103, [%rd37];
	fma.rn.f32 	%f113, %f102, %f103, %f113;
	add.s32 	%r50, %r50, 1;
	add.s64 	%rd42, %rd42, 4;
	add.s32 	%r49, %r49, 1;
	setp.ne.s32 	%p12, %r49, 0;
	@%p12 bra 	$L__BB3_13;
$L__BB3_14:
	cvta.to.global.u64 	%rd38, %rd10;
	mad.lo.s32 	%r43, %r25, %r2, %r1;
	mul.wide.s32 	%rd39, %r43, 4;
	add.s64 	%rd40, %rd38, %rd39;
	st.global.f32 	[%rd40], %f113;
	ret;

}


// ===== COMPILED SASS (sm_100) =====

	.target	sm_100

	.elftype	@"ET_EXEC"


//--------------------- .note.nv.tkinfo           --------------------------
	.section	.note.nv.tkinfo,"",@"SHT_NOTE"
	.sectionflags	@"SHF_NOTE_NV_TKINFO"
	.tkinfo
        /*0018*/ 	.word	0x00000002
        /*0030*/ 	.string	""
        /*0030*/ 	.string	"ptxas"
        /*0030*/ 	.string	"Cuda compilation tools, release 13.0, V13.0.88"
        /*0030*/ 	.string	"Build cuda_13.0.r13.0/compiler.36424714_0"
        /*0030*/ 	.string	"-arch sm_100 -m 64 "



//--------------------- .note.nv.cuinfo           --------------------------
	.section	.note.nv.cuinfo,"",@"SHT_NOTE"
	.sectionflags	@"SHF_NOTE_NV_CUINFO"
        /*0018*/ 	.short	0x0002
        /*001a*/ 	.short	0x0064
        /*001c*/ 	.short	0x0082
	.zero		2


//--------------------- .nv.info                  --------------------------
	.section	.nv.info,"",@"SHT_CUDA_INFO"
	.align	4


	//----- nvinfo : EIATTR_REGCOUNT
	.align		4
        /*0000*/ 	.byte	0x04, 0x2f
        /*0002*/ 	.short	(.L_1 - .L_0)
	.align		4
.L_0:
        /*0004*/ 	.word	index@(_Z7mat_mulPfS_S_i)
        /*0008*/ 	.word	0x0000001e


	//----- nvinfo : EIATTR_FRAME_SIZE
	.align		4
.L_1:
        /*000c*/ 	.byte	0x04, 0x11
        /*000e*/ 	.short	(.L_3 - .L_2)
	.align		4
.L_2:
        /*0010*/ 	.word	index@(_Z7mat_mulPfS_S_i)
        /*0014*/ 	.word	0x00000000


	//----- nvinfo : EIATTR_REGCOUNT
	.align		4
.L_3:
        /*0018*/ 	.byte	0x04, 0x2f
        /*001a*/ 	.short	(.L_5 - .L_4)
	.align		4
.L_4:
        /*001c*/ 	.word	index@(_Z14mat_mul_sharedPfS_S_i)
        /*0020*/ 	.word	0x00000004


	//----- nvinfo : EIATTR_FRAME_SIZE
	.align		4
.L_5:
        /*0024*/ 	.byte	0x04, 0x11
        /*0026*/ 	.short	(.L_7 - .L_6)
	.align		4
.L_6:
        /*0028*/ 	.word	index@(_Z14mat_mul_sharedPfS_S_i)
        /*002c*/ 	.word	0x00000000


	//----- nvinfo : EIATTR_REGCOUNT
	.align		4
.L_7:
        /*0030*/ 	.byte	0x04, 0x2f
        /*0032*/ 	.short	(.L_9 - .L_8)
	.align		4
.L_8:
        /*0034*/ 	.word	index@(_Z14mat_mul_async1PfS_S_ii)
        /*0038*/ 	.word	0x0000000a


	//----- nvinfo : EIATTR_FRAME_SIZE
	.align		4
.L_9:
        /*003c*/ 	.byte	0x04, 0x11
        /*003e*/ 	.short	(.L_11 - .L_10)
	.align		4
.L_10:
        /*0040*/ 	.word	index@(_Z14mat_mul_async1PfS_S_ii)
        /*0044*/ 	.word	0x00000000


	//----- nvinfo : EIATTR_REGCOUNT
	.align		4
.L_11:
        /*0048*/ 	.byte	0x04, 0x2f
        /*004a*/ 	.short	(.L_13 - .L_12)
	.align		4
.L_12:
        /*004c*/ 	.word	index@(_Z14mat_mul_async2PfS_S_ii)
        /*0050*/ 	.word	0x00000020


	//----- nvinfo : EIATTR_FRAME_SIZE
	.align		4
.L_13:
        /*0054*/ 	.byte	0x04, 0x11
        /*0056*/ 	.short	(.L_15 - .L_14)
	.align		4
.L_14:
        /*0058*/ 	.word	index@(_Z14mat_mul_async2PfS_S_ii)
        /*005c*/ 	.word	0x00000000


	//----- nvinfo : EIATTR_MIN_STACK_SIZE
	.align		4
.L_15:
        /*0060*/ 	.byte	0x04, 0x12
        /*0062*/ 	.short	(.L_17 - .L_16)
	.align		4
.L_16:
        /*0064*/ 	.word	index@(_Z14mat_mul_async2PfS_S_ii)
        /*0068*/ 	.word	0x00000000


	//----- nvinfo : EIATTR_MIN_STACK_SIZE
	.align		4
.L_17:
        /*006c*/ 	.byte	0x04, 0x12
        /*006e*/ 	.short	(.L_19 - .L_18)
	.align		4
.L_18:
        /*0070*/ 	.word	index@(_Z14mat_mul_async1PfS_S_ii)
        /*0074*/ 	.word	0x00000000


	//----- nvinfo : EIATTR_MIN_STACK_SIZE
	.align		4
.L_19:
        /*0078*/ 	.byte	0x04, 0x12
        /*007a*/ 	.short	(.L_21 - .L_20)
	.align		4
.L_20:
        /*007c*/ 	.word	index@(_Z14mat_mul_sharedPfS_S_i)
        /*0080*/ 	.word	0x00000000


	//----- nvinfo : EIATTR_MIN_STACK_SIZE
	.align		4
.L_21:
        /*0084*/ 	.byte	0x04, 0x12
        /*0086*/ 	.short	(.L_23 - .L_22)
	.align		4
.L_22:
        /*0088*/ 	.word	index@(_Z7mat_mulPfS_S_i)
        /*008c*/ 	.word	0x00000000
.L_23:


//--------------------- .nv.compat                --------------------------
	.section	.nv.compat,"",@"SHT_CUDA_COMPAT_INFO"
	.align	4
        /*0000*/ 	.byte	0x02, 0x09, 0x00, 0x00, 0x02, 0x02, 0x01, 0x00, 0x02, 0x05, 0x05, 0x00, 0x03, 0x07, 0x01, 0x01
        /*0010*/ 	.byte	0x02, 0x03, 0x00, 0x00, 0x02, 0x06, 0x01, 0x00, 0x04, 0x0b, 0x08, 0x00, 0x09, 0x00, 0x00, 0x00
        /*0020*/ 	.byte	0x00, 0x00, 0x00, 0x00


//--------------------- .nv.info._Z14mat_mul_async2PfS_S_ii --------------------------
	.section	.nv.info._Z14mat_mul_async2PfS_S_ii,"",@"SHT_CUDA_INFO"
	.sectionflags	@""
	.align	4


	//----- nvinfo : EIATTR_CUDA_API_VERSION
	.align		4
        /*0000*/ 	.byte	0x04, 0x37
        /*0002*/ 	.short	(.L_25 - .L_24)
.L_24:
        /*0004*/ 	.word	0x00000082


	//----- nvinfo : EIATTR_KPARAM_INFO
	.align		4
.L_25:
        /*0008*/ 	.byte	0x04, 0x17
        /*000a*/ 	.short	(.L_27 - .L_26)
.L_26:
        /*000c*/ 	.word	0x00000000
        /*0010*/ 	.short	0x0004
        /*0012*/ 	.short	0x001c
        /*0014*/ 	.byte	0x00, 0xf0, 0x11, 0x00


	//----- nvinfo : EIATTR_KPARAM_INFO
	.align		4
.L_27:
        /*0018*/ 	.byte	0x04, 0x17
        /*001a*/ 	.short	(.L_29 - .L_28)
.L_28:
        /*001c*/ 	.word	0x00000000
        /*0020*/ 	.short	0x0003
        /*0022*/ 	.short	0x0018
        /*0024*/ 	.byte	0x00, 0xf0, 0x11, 0x00


	//----- nvinfo : EIATTR_KPARAM_INFO
	.align		4
.L_29:
        /*0028*/ 	.byte	0x04, 0x17
        /*002a*/ 	.short	(.L_31 - .L_30)
.L_30:
        /*002c*/ 	.word	0x00000000
        /*0030*/ 	.short	0x0002
        /*0032*/ 	.short	0x0010
        /*0034*/ 	.byte	0x00, 0xf5, 0x21, 0x00


	//----- nvinfo : EIATTR_KPARAM_INFO
	.align		4
.L_31:
        /*0038*/ 	.byte	0x04, 0x17
        /*003a*/ 	.short	(.L_33 - .L_32)
.L_32:
        /*003c*/ 	.word	0x00000000
        /*0040*/ 	.short	0x0001
        /*0042*/ 	.short	0x0008
        /*0044*/ 	.byte	0x00, 0xf5, 0x21, 0x00


	//----- nvinfo : EIATTR_KPARAM_INFO
	.align		4
.L_33:
        /*0048*/ 	.byte	0x04, 0x17
        /*004a*/ 	.short	(.L_35 - .L_34)
.L_34:
        /*004c*/ 	.word	0x00000000
        /*0050*/ 	.short	0x0000
        /*0052*/ 	.short	0x0000
        /*0054*/ 	.byte	0x00, 0xf5, 0x21, 0x00


	//----- nvinfo : EIATTR_SPARSE_MMA_MASK
	.align		4
.L_35:
        /*0058*/ 	.byte	0x03, 0x50
        /*005a*/ 	.short	0x0000


	//----- nvinfo : EIATTR_MAXREG_COUNT
	.align		4
        /*005c*/ 	.byte	0x03, 0x1b
        /*005e*/ 	.short	0x00ff


	//----- nvinfo : EIATTR_MERCURY_ISA_VERSION
	.align		4
        /*0060*/ 	.byte	0x03, 0x5f
        /*0062*/ 	.short	0x0101


	//----- nvinfo : EIATTR_VRC_CTA_INIT_COUNT
	.align		4
        /*0064*/ 	.byte	0x02, 0x4a
	.zero		1
	.zero		1


	//----- nvinfo : EIATTR_EXIT_INSTR_OFFSETS
	.align		4
        /*0068*/ 	.byte	0x04, 0x1c
        /*006a*/ 	.short	(.L_37 - .L_36)


	//   ....[0]....
.L_36:
        /*006c*/ 	.word	0x00000e70


	//----- nvinfo : EIATTR_CRS_STACK_SIZE
	.align		4
.L_37:
        /*0070*/ 	.byte	0x04, 0x1e
        /*0072*/ 	.short	(.L_39 - .L_38)
.L_38:
        /*0074*/ 	.word	0x00000000


	//----- nvinfo : EIATTR_CBANK_PARAM_SIZE
	.align		4
.L_39:
        /*0078*/ 	.byte	0x03, 0x19
        /*007a*/ 	.short	0x0020


	//----- nvinfo : EIATTR_PARAM_CBANK
	.align		4
        /*007c*/ 	.byte	0x04, 0x0a
        /*007e*/ 	.short	(.L_41 - .L_40)
	.align		4
.L_40:
        /*0080*/ 	.word	index@(.nv.constant0._Z14mat_mul_async2PfS_S_ii)
        /*0084*/ 	.short	0x0380
        /*0086*/ 	.short	0x0020


	//----- nvinfo : EIATTR_SW_WAR
	.align		4
.L_41:
        /*0088*/ 	.byte	0x04, 0x36
        /*008a*/ 	.short	(.L_43 - .L_42)
.L_42:
        /*008c*/ 	.word	0x00000008
.L_43:


//--------------------- .nv.info._Z14mat_mul_async1PfS_S_ii --------------------------
	.section	.nv.info._Z14mat_mul_async1PfS_S_ii,"",@"SHT_CUDA_INFO"
	.sectionflags	@""
	.align	4


	//----- nvinfo : EIATTR_CUDA_API_VERSION
	.align		4
        /*0000*/ 	.byte	0x04, 0x37
        /*0002*/ 	.short	(.L_45 - .L_44)
.L_44:
        /*0004*/ 	.word	0x00000082


	//----- nvinfo : EIATTR_KPARAM_INFO
	.align		4
.L_45:
        /*0008*/ 	.byte	0x04, 0x17
        /*000a*/ 	.short	(.L_47 - .L_46)
.L_46:
        /*000c*/ 	.word	0x00000000
        /*0010*/ 	.short	0x0004
        /*0012*/ 	.short	0x001c
        /*0014*/ 	.byte	0x00, 0xf0, 0x11, 0x00


	//----- nvinfo : EIATTR_KPARAM_INFO
	.align		4
.L_47:
        /*0018*/ 	.byte	0x04, 0x17
        /*001a*/ 	.short	(.L_49 - .L_48)
.L_48:
        /*001c*/ 	.word	0x00000000
        /*0020*/ 	.short	0x0003
        /*0022*/ 	.short	0x0018
        /*0024*/ 	.byte	0x00, 0xf0, 0x11, 0x00


	//----- nvinfo : EIATTR_KPARAM_INFO
	.align		4
.L_49:
        /*0028*/ 	.byte	0x04, 0x17
        /*002a*/ 	.short	(.L_51 - .L_50)
.L_50:
        /*002c*/ 	.word	0x00000000
        /*0030*/ 	.short	0x0002
        /*0032*/ 	.short	0x0010
        /*0034*/ 	.byte	0x00, 0xf5, 0x21, 0x00


	//----- nvinfo : EIATTR_KPARAM_INFO
	.align		4
.L_51:
        /*0038*/ 	.byte	0x04, 0x17
        /*003a*/ 	.short	(.L_53 - .L_52)
.L_52:
        /*003c*/ 	.word	0x00000000
        /*0040*/ 	.short	0x0001
        /*0042*/ 	.short	0x0008
        /*0044*/ 	.byte	0x00, 0xf5, 0x21, 0x00


	//----- nvinfo : EIATTR_KPARAM_INFO
	.align		4
.L_53:
        /*0048*/ 	.byte	0x04, 0x17
        /*004a*/ 	.short	(.L_55 - .L_54)
.L_54:
        /*004c*/ 	.word	0x00000000
        /*0050*/ 	.short	0x0000
        /*0052*/ 	.short	0x0000
        /*0054*/ 	.byte	0x00, 0xf5, 0x21, 0x00


	//----- nvinfo : EIATTR_SPARSE_MMA_MASK
	.align		4
.L_55:
        /*0058*/ 	.byte	0x03, 0x50
        /*005a*/ 	.short	0x0000


	//----- nvinfo : EIATTR_MAXREG_COUNT
	.align		4
        /*005c*/ 	.byte	0x03, 0x1b
        /*005e*/ 	.short	0x00ff


	//----- nvinfo : EIATTR_MERCURY_ISA_VERSION
	.align		4
        /*0060*/ 	.byte	0x03, 0x5f
        /*0062*/ 	.short	0x0101


	//----- nvinfo : EIATTR_VRC_CTA_INIT_COUNT
	.align		4
        /*0064*/ 	.byte	0x02, 0x4a
	.zero		1
	.zero		1


	//----- nvinfo : EIATTR_EXIT_INSTR_OFFSETS
	.align		4
        /*0068*/ 	.byte	0x04, 0x1c
        /*006a*/ 	.short	(.L_57 - .L_56)


	//   ....[0]....
.L_56:
        /*006c*/ 	.word	0x00000100


	//----- nvinfo : EIATTR_CBANK_PARAM_SIZE
	.align		4
.L_57:
        /*0070*/ 	.byte	0x03, 0x19
        /*0072*/ 	.short	0x0020


	//----- nvinfo : EIATTR_PARAM_CBANK
	.align		4
        /*0074*/ 	.byte	0x04, 0x0a
        /*0076*/ 	.short	(.L_59 - .L_58)
	.align		4
.L_58:
        /*0078*/ 	.word	index@(.nv.constant0._Z14mat_mul_async1PfS_S_ii)
        /*007c*/ 	.short	0x0380
        /*007e*/ 	.short	0x0020


	//----- nvinfo : EIATTR_SW_WAR
	.align		4
.L_59:
        /*0080*/ 	.byte	0x04, 0x36
        /*0082*/ 	.short	(.L_61 - .L_60)
.L_60:
        /*0084*/ 	.word	0x00000008
.L_61:


//--------------------- .nv.info._Z14mat_mul_sharedPfS_S_i --------------------------
	.section	.nv.info._Z14mat_mul_sharedPfS_S_i,"",@"SHT_CUDA_INFO"
	.sectionflags	@""
	.align	4


	//----- nvinfo : EIATTR_CUDA_API_VERSION
	.align		4
        /*0000*/ 	.byte	0x04, 0x37
        /*0002*/ 	.short	(.L_63 - .L_62)
.L_62:
        /*0004*/ 	.word	0x00000082


	//----- nvinfo : EIATTR_KPARAM_INFO
	.align		4
.L_63:
        /*0008*/ 	.byte	0x04, 0x17
        /*000a*/ 	.short	(.L_65 - .L_64)
.L_64:
        /*000c*/ 	.word	0x00000000
        /*0010*/ 	.short	0x0003
        /*0012*/ 	.short	0x0018
        /*0014*/ 	.byte	0x00, 0xf0, 0x11, 0x00


	//----- nvinfo : EIATTR_KPARAM_INFO
	.align		4
.L_65:
        /*0018*/ 	.byte	0x04, 0x17
        /*001a*/ 	.short	(.L_67 - .L_66)
.L_66:
        /*001c*/ 	.word	0x00000000
        /*0020*/ 	.short	0x0002
        /*0022*/ 	.short	0x0010
        /*0024*/ 	.byte	0x00, 0xf5, 0x21, 0x00


	//----- nvinfo : EIATTR_KPARAM_INFO
	.align		4
.L_67:
        /*0028*/ 	.byte	0x04, 0x17
        /*002a*/ 	.short	(.L_69 - .L_68)
.L_68:
        /*002c*/ 	.word	0x00000000
        /*0030*/ 	.short	0x0001
        /*0032*/ 	.short	0x0008
        /*0034*/ 	.byte	0x00, 0xf5, 0x21, 0x00


	//----- nvinfo : EIATTR_KPARAM_INFO
	.align		4
.L_69:
        /*0038*/ 	.byte	0x04, 0x17
        /*003a*/ 	.short	(.L_71 - .L_70)
.L_70:
        /*003c*/ 	.word	0x00000000
        /*0040*/ 	.short	0x0000
        /*0042*/ 	.short	0x0000
        /*0044*/ 	.byte	0x00, 0xf5, 0x21, 0x00


	//----- nvinfo : EIATTR_SPARSE_MMA_MASK
	.align		4
.L_71:
        /*0048*/ 	.byte	0x03, 0x50
        /*004a*/ 	.short	0x0000


	//----- nvinfo : EIATTR_MAXREG_COUNT
	.align		4
        /*004c*/ 	.byte	0x03, 0x1b
        /*004e*/ 	.short	0x00ff


	//----- nvinfo : EIATTR_MERCURY_ISA_VERSION
	.align		4
        /*0050*/ 	.byte	0x03, 0x5f
        /*0052*/ 	.short	0x0101


	//----- nvinfo : EIATTR_VRC_CTA_INIT_COUNT
	.align		4
        /*0054*/ 	.byte	0x02, 0x4a
	.zero		1
	.zero		1


	//----- nvinfo : EIATTR_EXIT_INSTR_OFFSETS
	.align		4
        /*0058*/ 	.byte	0x04, 0x1c
        /*005a*/ 	.short	(.L_73 - .L_72)


	//   ....[0]....
.L_72:
        /*005c*/ 	.word	0x00000010


	//----- nvinfo : EIATTR_CBANK_PARAM_SIZE
	.align		4
.L_73:
        /*0060*/ 	.byte	0x03, 0x19
        /*0062*/ 	.short	0x001c


	//----- nvinfo : EIATTR_PARAM_CBANK
	.align		4
        /*0064*/ 	.byte	0x04, 0x0a
        /*0066*/ 	.short	(.L_75 - .L_74)
	.align		4
.L_74:
        /*0068*/ 	.word	index@(.nv.constant0._Z14mat_mul_sharedPfS_S_i)
        /*006c*/ 	.short	0x0380
        /*006e*/ 	.short	0x001c


	//----- nvinfo : EIATTR_SW_WAR
	.align		4
.L_75:
        /*0070*/ 	.byte	0x04, 0x36
        /*0072*/ 	.short	(.L_77 - .L_76)
.L_76:
        /*0074*/ 	.word	0x00000008
.L_77:


//--------------------- .nv.info._Z7mat_mulPfS_S_i --------------------------
	.section	.nv.info._Z7mat_mulPfS_S_i,"",@"SHT_CUDA_INFO"
	.sectionflags	@""
	.align	4


	//----- nvinfo : EIATTR_CUDA_API_VERSION
	.align		4
        /*0000*/ 	.byte	0x04, 0x37
        /*0002*/ 	.short	(.L_79 - .L_78)
.L_78:
        /*0004*/ 	.word	0x00000082


	//----- nvinfo : EIATTR_KPARAM_INFO
	.align		4
.L_79:
        /*0008*/ 	.byte	0x04, 0x17
        /*000a*/ 	.short	(.L_81 - .L_80)
.L_80:
        /*000c*/ 	.word	0x00000000
        /*0010*/ 	.short	0x0003
        /*0012*/ 	.short	0x0018
        /*0014*/ 	.byte	0x00, 0xf0, 0x11, 0x00


	//----- nvinfo : EIATTR_KPARAM_INFO
	.align		4
.L_81:
        /*0018*/ 	.byte	0x04, 0x17
        /*001a*/ 	.short	(.L_83 - .L_82)
.L_82:
        /*001c*/ 	.word	0x00000000
        /*0020*/ 	.short	0x0002
        /*0022*/ 	.short	0x0010
        /*0024*/ 	.byte	0x00, 0xf5, 0x21, 0x00


	//----- nvinfo : EIATTR_KPARAM_INFO
	.align		4
.L_83:
        /*0028*/ 	.byte	0x04, 0x17
        /*002a*/ 	.short	(.L_85 - .L_84)
.L_84:
        /*002c*/ 	.word	0x00000000
        /*0030*/ 	.short	0x0001
        /*0032*/ 	.short	0x0008
        /*0034*/ 	.byte	0x00, 0xf5, 0x21, 0x00


	//----- nvinfo : EIATTR_KPARAM_INFO
	.align		4
.L_85:
        /*0038*/ 	.byte	0x04, 0x17
        /*003a*/ 	.short	(.L_87 - .L_86)
.L_86:
        /*003c*/ 	.word	0x00000000
        /*0040*/ 	.short	0x0000
        /*0042*/ 	.short	0x0000
        /*0044*/ 	.byte	0x00, 0xf5, 0x21, 0x00


	//----- nvinfo : EIATTR_SPARSE_MMA_MASK
	.align		4
.L_87:
        /*0048*/ 	.byte	0x03, 0x50
        /*004a*/ 	.short	0x0000


	//----- nvinfo : EIATTR_MAXREG_COUNT
	.align		4
        /*004c*/ 	.byte	0x03, 0x1b
        /*004e*/ 	.short	0x00ff


	//----- nvinfo : EIATTR_MERCURY_ISA_VERSION
	.align		4
        /*0050*/ 	.byte	0x03, 0x5f
        /*0052*/ 	.short	0x0101


	//----- nvinfo : EIATTR_VRC_CTA_INIT_COUNT
	.align		4
        /*0054*/ 	.byte	0x02, 0x4a
	.zero		1
	.zero		1


	//----- nvinfo : EIATTR_EXIT_INSTR_OFFSETS
	.align		4
        /*0058*/ 	.byte	0x04, 0x1c
        /*005a*/ 	.short	(.L_89 - .L_88)


	//   ....[0]....
.L_88:
        /*005c*/ 	.word	0x00000b00


	//----- nvinfo : EIATTR_CRS_STACK_SIZE
	.align		4
.L_89:
        /*0060*/ 	.byte	0x04, 0x1e
        /*0062*/ 	.short	(.L_91 - .L_90)
.L_90:
        /*0064*/ 	.word	0x00000000


	//----- nvinfo : EIATTR_CBANK_PARAM_SIZE
	.align		4
.L_91:
        /*0068*/ 	.byte	0x03, 0x19
        /*006a*/ 	.short	0x001c


	//----- nvinfo : EIATTR_PARAM_CBANK
	.align		4
        /*006c*/ 	.byte	0x04, 0x0a
        /*006e*/ 	.short	(.L_93 - .L_92)
	.align		4
.L_92:
        /*0070*/ 	.word	index@(.nv.constant0._Z7mat_mulPfS_S_i)
        /*0074*/ 	.short	0x0380
        /*0076*/ 	.short	0x001c


	//----- nvinfo : EIATTR_SW_WAR
	.align		4
.L_93:
        /*0078*/ 	.byte	0x04, 0x36
        /*007a*/ 	.short	(.L_95 - .L_94)
.L_94:
        /*007c*/ 	.word	0x00000008
.L_95:


//--------------------- .nv.callgraph             --------------------------
	.section	.nv.callgraph,"",@"SHT_CUDA_CALLGRAPH"
	.align	4
	.sectionentsize	8
	.align		4
        /*0000*/ 	.word	0x00000000
	.align		4
        /*0004*/ 	.word	0xffffffff
	.align		4
        /*0008*/ 	.word	0x00000000
	.align		4
        /*000c*/ 	.word	0xfffffffe
	.align		4
        /*0010*/ 	.word	0x00000000
	.align		4
        /*0014*/ 	.word	0xfffffffd
	.align		4
        /*0018*/ 	.word	0x00000000
	.align		4
        /*001c*/ 	.word	0xfffffffc


//--------------------- .text._Z14mat_mul_async2PfS_S_ii --------------------------
	.section	.text._Z14mat_mul_async2PfS_S_ii,"ax",@progbits
	.align	128
        .global         _Z14mat_mul_async2PfS_S_ii
        .type           _Z14mat_mul_async2PfS_S_ii,@function
        .size           _Z14mat_mul_async2PfS_S_ii,(.L_x_16 - _Z14mat_mul_async2PfS_S_ii)
        .other          _Z14mat_mul_async2PfS_S_ii,@"STO_CUDA_ENTRY STV_DEFAULT"
_Z14mat_mul_async2PfS_S_ii:
.text._Z14mat_mul_async2PfS_S_ii:
[----:B------:R-:W-:Y:S01]  /*0000*/  LDC R1, c[0x0][0x37c] ;  /* 0x0000df00ff017b82 */ /* 0x000fe20000000800 */
[----:B------:R-:W0:Y:S07]  /*0010*/  S2R R2, SR_TID.Y ;  /* 0x0000000000027919 */ /* 0x000e2e0000002200 */
[----:B------:R-:W0:Y:S01]  /*0020*/  LDC R7, c[0x0][0x364] ;  /* 0x0000d900ff077b82 */ /* 0x000e220000000800 */
[----:B------:R-:W1:Y:S01]  /*0030*/  LDCU.64 UR6, c[0x0][0x358] ;  /* 0x00006b00ff0677ac */ /* 0x000e620008000a00 */
[----:B------:R-:W-:Y:S01]  /*0040*/  BSSY.RECONVERGENT B0, `(.L_x_0) ;  /* 0x00000de000007945 */ /* 0x000fe20003800200 */
[----:B------:R-:W2:Y:S01]  /*0050*/  S2R R3, SR_TID.X ;  /* 0x0000000000037919 */ /* 0x000ea20000002100 */
[----:B------:R-:W-:-:S04]  /*0060*/  HFMA2 R13, -RZ, RZ, 0, 0 ;  /* 0x00000000ff0d7431 */ /* 0x000fc800000001ff */
[----:B------:R-:W0:Y:S08]  /*0070*/  S2UR UR4, SR_CTAID.Y ;  /* 0x00000000000479c3 */ /* 0x000e300000002600 */
[----:B------:R-:W2:Y:S08]  /*0080*/  S2UR UR5, SR_CTAID.X ;  /* 0x00000000000579c3 */ /* 0x000eb00000002500 */
[----:B------:R-:W2:Y:S08]  /*0090*/  LDC R6, c[0x0][0x360] ;  /* 0x0000d800ff067b82 */ /* 0x000eb00000000800 */
[----:B------:R-:W3:Y:S01]  /*00a0*/  LDC R0, c[0x0][0x398] ;  /* 0x0000e600ff007b82 */ /* 0x000ee20000000800 */
[----:B0-----:R-:W-:-:S02]  /*00b0*/  IMAD R7, R7, UR4, R2 ;  /* 0x0000000407077c24 */ /* 0x001fc4000f8e0202 */
[----:B--2---:R-:W-:-:S05]  /*00c0*/  IMAD R6, R6, UR5, R3 ;  /* 0x0000000506067c24 */ /* 0x004fca000f8e0203 */
[----:B------:R-:W-:-:S04]  /*00d0*/  VIMNMX R3, PT, PT, R7, R6, !PT ;  /* 0x0000000607037248 */ /* 0x000fc80007fe0100 */
[----:B---3--:R-:W-:-:S13]  /*00e0*/  ISETP.GE.AND P0, PT, R3, R0, PT ;  /* 0x000000000300720c */ /* 0x008fda0003f06270 */
[----:B-1----:R-:W-:Y:S05]  /*00f0*/  @P0 BRA `(.L_x_1) ;  /* 0x0000000c00480947 */ /* 0x002fea0003800000 */
[----:B------:R-:W-:Y:S01]  /*0100*/  IABS R4, R6 ;  /* 0x0000000600047213 */ /* 0x000fe20000000000 */
[----:B------:R-:W0:Y:S01]  /*0110*/  I2F.U32.RP R5, R7 ;  /* 0x0000000700057306 */ /* 0x000e220000209000 */
[----:B------:R-:W-:Y:S01]  /*0120*/  IADD3 R11, PT, PT, RZ, -R7, RZ ;  /* 0x80000007ff0b7210 */ /* 0x000fe20007ffe0ff */
[----:B------:R-:W1:Y:S01]  /*0130*/  LDCU UR4, c[0x0][0x39c] ;  /* 0x00007380ff0477ac */ /* 0x000e620008000800 */
[----:B------:R-:W-:Y:S02]  /*0140*/  ISETP.NE.U32.AND P2, PT, R7, RZ, PT ;  /* 0x000000ff0700720c */ /* 0x000fe40003f45070 */
[----:B------:R-:W-:-:S03]  /*0150*/  ISETP.NE.AND P3, PT, R6, RZ, PT ;  /* 0x000000ff0600720c */ /* 0x000fc60003f65270 */
[----:B------:R-:W2:Y:S08]  /*0160*/  I2F.RP R10, R4 ;  /* 0x00000004000a7306 */ /* 0x000eb00000209400 */
[----:B0-----:R-:W0:Y:S08]  /*0170*/  MUFU.RCP R5, R5 ;  /* 0x0000000500057308 */ /* 0x001e300000001000 */
[----:B--2---:R-:W2:Y:S01]  /*0180*/  MUFU.RCP R10, R10 ;  /* 0x0000000a000a7308 */ /* 0x004ea20000001000 */
[----:B0-----:R-:W-:-:S07]  /*0190*/  VIADD R8, R5, 0xffffffe ;  /* 0x0ffffffe05087836 */ /* 0x001fce0000000000 */
[----:B------:R0:W3:Y:S01]  /*01a0*/  F2I.FTZ.U32.TRUNC.NTZ R9, R8 ;  /* 0x0000000800097305 */ /* 0x0000e2000021f000 */
[----:B--2---:R-:W-:Y:S02]  /*01b0*/  IADD3 R2, PT, PT, R10, 0xffffffe, RZ ;  /* 0x0ffffffe0a027810 */ /* 0x004fe40007ffe0ff */
[----:B------:R-:W-:-:S05]  /*01c0*/  SHF.R.U32.HI R10, RZ, 0x2, R0 ;  /* 0x00000002ff0a7819 */ /* 0x000fca0000011600 */
[----:B------:R2:W4:Y:S01]  /*01d0*/  F2I.FTZ.U32.TRUNC.NTZ R3, R2 ;  /* 0x0000000200037305 */ /* 0x000522000021f000 */
[----:B0-----:R-:W-:Y:S02]  /*01e0*/  MOV R8, RZ ;  /* 0x000000ff00087202 */ /* 0x001fe40000000f00 */
[----:B------:R-:W-:Y:S01]  /*01f0*/  ISETP.GE.AND P4, PT, R10, RZ, PT ;  /* 0x000000ff0a00720c */ /* 0x000fe20003f86270 */
[----:B---3--:R-:W-:Y:S02]  /*0200*/  IMAD R11, R11, R9, RZ ;  /* 0x000000090b0b7224 */ /* 0x008fe400078e02ff */
[----:B--2---:R-:W-:Y:S02]  /*0210*/  IMAD.MOV.U32 R2, RZ, RZ, RZ ;  /* 0x000000ffff027224 */ /* 0x004fe400078e00ff */
[----:B------:R-:W-:Y:S01]  /*0220*/  IMAD.HI.U32 R9, R9, R11, R8 ;  /* 0x0000000b09097227 */ /* 0x000fe200078e0008 */
[----:B------:R-:W-:Y:S02]  /*0230*/  IABS R8, R10 ;  /* 0x0000000a00087213 */ /* 0x000fe40000000000 */
[----:B------:R-:W-:Y:S01]  /*0240*/  IABS R11, R6 ;  /* 0x00000006000b7213 */ /* 0x000fe20000000000 */
[----:B----4-:R-:W-:-:S02]  /*0250*/  IMAD.MOV R15, RZ, RZ, -R3 ;  /* 0x000000ffff0f7224 */ /* 0x010fc400078e0a03 */
[----:B------:R-:W-:-:S04]  /*0260*/  IMAD.HI.U32 R9, R9, R10, RZ ;  /* 0x0000000a09097227 */ /* 0x000fc800078e00ff */
[----:B------:R-:W-:Y:S02]  /*0270*/  IMAD R5, R15, R4, RZ ;  /* 0x000000040f057224 */ /* 0x000fe400078e02ff */
[----:B------:R-:W-:Y:S02]  /*0280*/  IMAD.MOV R9, RZ, RZ, -R9 ;  /* 0x000000ffff097224 */ /* 0x000fe400078e0a09 */
[----:B------:R-:W-:Y:S01]  /*0290*/  IMAD.HI.U32 R2, R3, R5, R2 ;  /* 0x0000000503027227 */ /* 0x000fe200078e0002 */
[----:B------:R-:W-:Y:S02]  /*02a0*/  MOV R3, R8 ;  /* 0x0000000800037202 */ /* 0x000fe40000000f00 */
[----:B------:R-:W-:-:S03]  /*02b0*/  IADD3 R5, PT, PT, RZ, -R11, RZ ;  /* 0x8000000bff057210 */ /* 0x000fc60007ffe0ff */
[----:B------:R-:W-:-:S04]  /*02c0*/  IMAD.HI.U32 R2, R2, R3, RZ ;  /* 0x0000000302027227 */ /* 0x000fc800078e00ff */
[----:B------:R-:W-:Y:S02]  /*02d0*/  IMAD R3, R2, R5, R3 ;  /* 0x0000000502037224 */ /* 0x000fe400078e0203 */
[----:B------:R-:W-:-:S03]  /*02e0*/  IMAD R2, R7, R9, R10 ;  /* 0x0000000907027224 */ /* 0x000fc600078e020a */
[----:B------:R-:W-:Y:S02]  /*02f0*/  ISETP.GT.U32.AND P0, PT, R4, R3, PT ;  /* 0x000000030400720c */ /* 0x000fe40003f04070 */
[----:B------:R-:W-:-:S11]  /*0300*/  ISETP.GE.U32.AND P1, PT, R2, R7, PT ;  /* 0x000000070200720c */ /* 0x000fd60003f26070 */
[----:B------:R-:W-:Y:S02]  /*0310*/  @!P0 IADD3 R3, PT, PT, R3, -R4, RZ ;  /* 0x8000000403038210 */ /* 0x000fe40007ffe0ff */
[----:B------:R-:W-:Y:S02]  /*0320*/  @P1 IADD3 R2, PT, PT, -R7, R2, RZ ;  /* 0x0000000207021210 */ /* 0x000fe40007ffe1ff */
[----:B------:R-:W-:Y:S02]  /*0330*/  ISETP.GT.U32.AND P0, PT, R4, R3, PT ;  /* 0x000000030400720c */ /* 0x000fe40003f04070 */
[----:B------:R-:W-:-:S11]  /*0340*/  ISETP.GE.U32.AND P1, PT, R2, R7, PT ;  /* 0x000000070200720c */ /* 0x000fd60003f26070 */
[----:B------:R-:W-:Y:S02]  /*0350*/  @!P0 IMAD.IADD R3, R3, 0x1, -R4 ;  /* 0x0000000103038824 */ /* 0x000fe400078e0a04 */
[----:B------:R-:W-:Y:S02]  /*0360*/  @P1 IADD3 R2, PT, PT, -R7, R2, RZ ;  /* 0x0000000207021210 */ /* 0x000fe40007ffe1ff */
[----:B------:R-:W-:Y:S02]  /*0370*/  @!P2 LOP3.LUT R2, RZ, R7, RZ, 0x33, !PT ;  /* 0x00000007ff02a212 */ /* 0x000fe400078e33ff */
[----:B------:R-:W-:Y:S02]  /*0380*/  @!P4 IADD3 R3, PT, PT, -R3, RZ, RZ ;  /* 0x000000ff0303c210 */ /* 0x000fe40007ffe1ff */
[----:B------:R-:W-:-:S04]  /*0390*/  @!P3 LOP3.LUT R3, RZ, R6, RZ, 0x33, !PT ;  /* 0x00000006ff03b212 */ /* 0x000fc800078e33ff */
[----:B------:R-:W-:-:S04]  /*03a0*/  ISETP.NE.AND P0, PT, R2, R3, PT ;  /* 0x000000030200720c */ /* 0x000fc80003f05270 */
[----:B-1----:R-:W-:-:S13]  /*03b0*/  ISETP.NE.OR P0, PT, R2, UR4, !P0 ;  /* 0x0000000402007c0c */ /* 0x002fda000c705670 */
[----:B------:R-:W-:Y:S05]  /*03c0*/  @P0 BRA `(.L_x_1) ;  /* 0x0000000800940947 */ /* 0x000fea0003800000 */
[C---:B------:R-:W-:Y:S01]  /*03d0*/  ISETP.GE.U32.AND P0, PT, R0.reuse, 0x10, PT ;  /* 0x000000100000780c */ /* 0x040fe20003f06070 */
[-C--:B------:R-:W-:Y:S01]  /*03e0*/  IMAD R8, R7, R0.reuse, RZ ;  /* 0x0000000007087224 */ /* 0x080fe200078e02ff */
[----:B------:R-:W-:Y:S01]  /*03f0*/  LOP3.LUT R23, R0, 0xf, RZ, 0xc0, !PT ;  /* 0x0000000f00177812 */ /* 0x000fe200078ec0ff */
[----:B------:R-:W-:Y:S01]  /*0400*/  IMAD R9, R6, R0, RZ ;  /* 0x0000000006097224 */ /* 0x000fe200078e02ff */
[----:B------:R-:W-:Y:S01]  /*0410*/  MOV R11, RZ ;  /* 0x000000ff000b7202 */ /* 0x000fe20000000f00 */
[----:B------:R-:W-:Y:S01]  /*0420*/  IMAD.MOV.U32 R13, RZ, RZ, RZ ;  /* 0x000000ffff0d7224 */ /* 0x000fe200078e00ff */
[----:B------:R-:W-:-:S07]  /*0430*/  ISETP.NE.AND P1, PT, R23, RZ, PT ;  /* 0x000000ff1700720c */ /* 0x000fce0003f25270 */
[----:B------:R-:W-:Y:S06]  /*0440*/  @!P0 BRA `(.L_x_2) ;  /* 0x0000000400108947 */ /* 0x000fec0003800000 */
[----:B------:R-:W0:Y:S01]  /*0450*/  LDC.64 R2, c[0x0][0x380] ;  /* 0x0000e000ff027b82 */ /* 0x000e220000000a00 */
[----:B------:R-:W1:Y:S01]  /*0460*/  LDCU.64 UR4, c[0x0][0x388] ;  /* 0x00007100ff0477ac */ /* 0x000e620008000a00 */
[----:B------:R-:W-:Y:S01]  /*0470*/  LOP3.LUT R11, R0, 0x7ffffff0, RZ, 0xc0, !PT ;  /* 0x7ffffff0000b7812 */ /* 0x000fe200078ec0ff */
[----:B------:R-:W-:Y:S01]  /*0480*/  IMAD.MOV.U32 R13, RZ, RZ, RZ ;  /* 0x000000ffff0d7224 */ /* 0x000fe200078e00ff */
[----:B------:R-:W-:Y:S02]  /*0490*/  MOV R10, R9 ;  /* 0x00000009000a7202 */ /* 0x000fe40000000f00 */
[----:B------:R-:W-:Y:S01]  /*04a0*/  IADD3 R12, PT, PT, -R11, RZ, RZ ;  /* 0x000000ff0b0c7210 */ /* 0x000fe20007ffe1ff */
[----:B-1----:R-:W-:-:S04]  /*04b0*/  UIADD3 UR4, UP0, UPT, UR4, 0x20, URZ ;  /* 0x0000002004047890 */ /* 0x002fc8000ff1e0ff */
[----:B------:R-:W-:Y:S01]  /*04c0*/  UIADD3.X UR5, UPT, UPT, URZ, UR5, URZ, UP0, !UPT ;  /* 0x00000005ff057290 */ /* 0x000fe200087fe4ff */
[----:B0-----:R-:W-:-:S03]  /*04d0*/  IMAD.WIDE.U32 R2, R8, 0x4, R2 ;  /* 0x0000000408027825 */ /* 0x001fc600078e0002 */
[----:B------:R-:W-:-:S04]  /*04e0*/  IADD3 R4, P0, PT, R2, 0x20, RZ ;  /* 0x0000002002047810 */ /* 0x000fc80007f1e0ff */
[----:B------:R-:W-:-:S09]  /*04f0*/  IADD3.X R5, PT, PT, RZ, R3, RZ, P0, !PT ;  /* 0x00000003ff057210 */ /* 0x000fd200007fe4ff */
.L_x_3:
[----:B------:R-:W-:Y:S01]  /*0500*/  MOV R3, UR5 ;  /* 0x0000000500037c02 */ /* 0x000fe20008000f00 */
[----:B------:R-:W-:Y:S01]  /*0510*/  IMAD.U32 R2, RZ, RZ, UR4 ;  /* 0x00000004ff027e24 */ /* 0x000fe2000f8e00ff */
[----:B------:R-:W2:Y:S03]  /*0520*/  LDG.E R16, desc[UR6][R4.64+-0x20] ;  /* 0xffffe00604107981 */ /* 0x000ea6000c1e1900 */
[----:B------:R-:W-:Y:S01]  /*0530*/  IMAD.WIDE R2, R10, 0x4, R2 ;  /* 0x000000040a027825 */ /* 0x000fe200078e0202 */
[----:B------:R-:W3:Y:S04]  /*0540*/  LDG.E R27, desc[UR6][R4.64+-0x1c] ;  /* 0xffffe406041b7981 */ /* 0x000ee8000c1e1900 */
[----:B------:R-:W2:Y:S04]  /*0550*/  LDG.E R17, desc[UR6][R2.64+-0x20] ;  /* 0xffffe00602117981 */ /* 0x000ea8000c1e1900 */
[----:B------:R-:W3:Y:S04]  /*0560*/  LDG.E R18, desc[UR6][R2.64+-0x1c] ;  /* 0xffffe40602127981 */ /* 0x000ee8000c1e1900 */
[----:B------:R-:W4:Y:S04]  /*0570*/  LDG.E R15, desc[UR6][R4.64+-0x18] ;  /* 0xffffe806040f7981 */ /* 0x000f28000c1e1900 */
[----:B------:R-:W4:Y:S04]  /*0580*/  LDG.E R14, desc[UR6][R2.64+-0x18] ;  /* 0xffffe806020e7981 */ /* 0x000f28000c1e1900 */
[----:B------:R-:W5:Y:S04]  /*0590*/  LDG.E R19, desc[UR6][R4.64+-0x14] ;  /* 0xffffec0604137981 */ /* 0x000f68000c1e1900 */
[----:B------:R-:W5:Y:S04]  /*05a0*/  LDG.E R20, desc[UR6][R2.64+-0x14] ;  /* 0xffffec0602147981 */ /* 0x000f68000c1e1900 */
[----:B------:R-:W5:Y:S04]  /*05b0*/  LDG.E R21, desc[UR6][R4.64+-0x10] ;  /* 0xfffff00604157981 */ /* 0x000f68000c1e1900 */
[----:B------:R-:W5:Y:S04]  /*05c0*/  LDG.E R22, desc[UR6][R2.64+-0x10] ;  /* 0xfffff00602167981 */ /* 0x000f68000c1e1900 */
[----:B------:R-:W5:Y:S04]  /*05d0*/  LDG.E R24, desc[UR6][R4.64+-0xc] ;  /* 0xfffff40604187981 */ /* 0x000f68000c1e1900 */
[----:B------:R-:W5:Y:S01]  /*05e0*/  LDG.E R25, desc[UR6][R2.64+-0xc] ;  /* 0xfffff40602197981 */ /* 0x000f62000c1e1900 */
[----:B--2---:R-:W-:-:S03]  /*05f0*/  FFMA R16, R16, R17, R13 ;  /* 0x0000001110107223 */ /* 0x004fc6000000000d */
[----:B------:R-:W2:Y:S01]  /*0600*/  LDG.E R17, desc[UR6][R4.64+-0x8] ;  /* 0xfffff80604117981 */ /* 0x000ea2000c1e1900 */
[----:B---3--:R-:W-:-:S03]  /*0610*/  FFMA R16, R27, R18, R16 ;  /* 0x000000121b107223 */ /* 0x008fc60000000010 */
[----:B------:R-:W2:Y:S04]  /*0620*/  LDG.E R18, desc[UR6][R2.64+-0x8] ;  /* 0xfffff80602127981 */ /* 0x000ea8000c1e1900 */
[----:B------:R-:W3:Y:S01]  /*0630*/  LDG.E R13, desc[UR6][R4.64+-0x4] ;  /* 0xfffffc06040d7981 */ /* 0x000ee2000c1e1900 */
[----:B----4-:R-:W-:-:S03]  /*0640*/  FFMA R26, R15, R14, R16 ;  /* 0x0000000e0f1a7223 */ /* 0x010fc60000000010 */
[----:B------:R-:W3:Y:S04]  /*0650*/  LDG.E R14, desc[UR6][R2.64+-0x4] ;  /* 0xfffffc06020e7981 */ /* 0x000ee8000c1e1900 */
[----:B------:R-:W4:Y:S04]  /*0660*/  LDG.E R15, desc[UR6][R4.64] ;  /* 0x00000006040f7981 */ /* 0x000f28000c1e1900 */
[----:B------:R-:W4:Y:S01]  /*0670*/  LDG.E R16, desc[UR6][R2.64] ;  /* 0x0000000602107981 */ /* 0x000f22000c1e1900 */
[----:B-----5:R-:W-:-:S03]  /*0680*/  FFMA R20, R19, R20, R26 ;  /* 0x0000001413147223 */ /* 0x020fc6000000001a */
[----:B------:R-:W5:Y:S01]  /*0690*/  LDG.E R19, desc[UR6][R2.64+0x4] ;  /* 0x0000040602137981 */ /* 0x000f62000c1e1900 */
[----:B------:R-:W-:-:S03]  /*06a0*/  FFMA R21, R21, R22, R20 ;  /* 0x0000001615157223 */ /* 0x000fc60000000014 */
[----:B------:R-:W5:Y:S04]  /*06b0*/  LDG.E R20, desc[UR6][R4.64+0x4] ;  /* 0x0000040604147981 */ /* 0x000f68000c1e1900 */
[----:B------:R-:W5:Y:S01]  /*06c0*/  LDG.E R22, desc[UR6][R4.64+0x8] ;  /* 0x0000080604167981 */ /* 0x000f62000c1e1900 */
[----:B------:R-:W-:-:S03]  /*06d0*/  FFMA R24, R24, R25, R21 ;  /* 0x0000001918187223 */ /* 0x000fc60000000015 */
[----:B------:R-:W5:Y:S04]  /*06e0*/  LDG.E R21, desc[UR6][R2.64+0x8] ;  /* 0x0000080602157981 */ /* 0x000f68000c1e1900 */
[----:B------:R-:W5:Y:S04]  /*06f0*/  LDG.E R25, desc[UR6][R2.64+0x14] ;  /* 0x0000140602197981 */ /* 0x000f68000c1e1900 */
[----:B------:R-:W5:Y:S04]  /*0700*/  LDG.E R27, desc[UR6][R2.64+0x1c] ;  /* 0x00001c06021b7981 */ /* 0x000f68000c1e1900 */
[----:B------:R-:W5:Y:S01]  /*0710*/  LDG.E R26, desc[UR6][R4.64+0x1c] ;  /* 0x00001c06041a7981 */ /* 0x000f62000c1e1900 */
[----:B--2---:R-:W-:-:S03]  /*0720*/  FFMA R24, R17, R18, R24 ;  /* 0x0000001211187223 */ /* 0x004fc60000000018 */
[----:B------:R-:W2:Y:S04]  /*0730*/  LDG.E R17, desc[UR6][R4.64+0xc] ;  /* 0x00000c0604117981 */ /* 0x000ea8000c1e1900 */
[----:B------:R-:W2:Y:S01]  /*0740*/  LDG.E R18, desc[UR6][R2.64+0xc] ;  /* 0x00000c0602127981 */ /* 0x000ea2000c1e1900 */
[----:B---3--:R-:W-:-:S03]  /*0750*/  FFMA R24, R13, R14, R24 ;  /* 0x0000000e0d187223 */ /* 0x008fc60000000018 */
[----:B------:R-:W3:Y:S04]  /*0760*/  LDG.E R13, desc[UR6][R4.64+0x10] ;  /* 0x00001006040d7981 */ /* 0x000ee8000c1e1900 */
[----:B------:R-:W3:Y:S01]  /*0770*/  LDG.E R14, desc[UR6][R2.64+0x10] ;  /* 0x00001006020e7981 */ /* 0x000ee2000c1e1900 */
[----:B----4-:R-:W-:-:S03]  /*0780*/  FFMA R29, R15, R16, R24 ;  /* 0x000000100f1d7223 */ /* 0x010fc60000000018 */
[----:B------:R-:W4:Y:S04]  /*0790*/  LDG.E R24, desc[UR6][R4.64+0x14] ;  /* 0x0000140604187981 */ /* 0x000f28000c1e1900 */
[----:B------:R0:W4:Y:S04]  /*07a0*/  LDG.E R16, desc[UR6][R4.64+0x18] ;  /* 0x0000180604107981 */ /* 0x000128000c1e1900 */
[----:B------:R-:W4:Y:S01]  /*07b0*/  LDG.E R15, desc[UR6][R2.64+0x18] ;  /* 0x00001806020f7981 */ /* 0x000f22000c1e1900 */
[----:B-----5:R-:W-:Y:S01]  /*07c0*/  FFMA R19, R20, R19, R29 ;  /* 0x0000001314137223 */ /* 0x020fe2000000001d */
[----:B------:R-:W-:-:S03]  /*07d0*/  IADD3 R12, PT, PT, R12, 0x10, RZ ;  /* 0x000000100c0c7810 */ /* 0x000fc60007ffe0ff */
[----:B------:R-:W-:Y:S01]  /*07e0*/  FFMA R22, R22, R21, R19 ;  /* 0x0000001516167223 */ /* 0x000fe20000000013 */
[----:B------:R-:W-:Y:S02]  /*07f0*/  ISETP.NE.AND P0, PT, R12, RZ, PT ;  /* 0x000000ff0c00720c */ /* 0x000fe40003f05270 */
[----:B0-----:R-:W-:Y:S02]  /*0800*/  IADD3 R4, P2, PT, R4, 0x40, RZ ;  /* 0x0000004004047810 */ /* 0x001fe40007f5e0ff */
[----:B------:R-:W-:-:S03]  /*0810*/  IADD3 R10, PT, PT, R10, 0x10, RZ ;  /* 0x000000100a0a7810 */ /* 0x000fc60007ffe0ff */
[----:B------:R-:W-:Y:S02]  /*0820*/  IMAD.X R5, RZ, RZ, R5, P2 ;  /* 0x000000ffff057224 */ /* 0x000fe400010e0605 */
[----:B--2---:R-:W-:-:S04]  /*0830*/  FFMA R18, R17, R18, R22 ;  /* 0x0000001211127223 */ /* 0x004fc80000000016 */
[----:B---3--:R-:W-:-:S04]  /*0840*/  FFMA R13, R13, R14, R18 ;  /* 0x0000000e0d0d7223 */ /* 0x008fc80000000012 */
[----:B----4-:R-:W-:-:S04]  /*0850*/  FFMA R13, R24, R25, R13 ;  /* 0x00000019180d7223 */ /* 0x010fc8000000000d */
[----:B------:R-:W-:-:S04]  /*0860*/  FFMA R13, R16, R15, R13 ;  /* 0x0000000f100d7223 */ /* 0x000fc8000000000d */
[----:B------:R-:W-:Y:S01]  /*0870*/  FFMA R13, R26, R27, R13 ;  /* 0x0000001b1a0d7223 */ /* 0x000fe2000000000d */
[----:B------:R-:W-:Y:S06]  /*0880*/  @P0 BRA `(.L_x_3) ;  /* 0xfffffffc001c0947 */ /* 0x000fec000383ffff */
.L_x_2:
[----:B------:R-:W-:Y:S05]  /*0890*/  @!P1 BRA `(.L_x_1) ;  /* 0x0000000400609947 */ /* 0x000fea0003800000 */
[----:B------:R-:W-:Y:S02]  /*08a0*/  ISETP.GE.U32.AND P0, PT, R23, 0x8, PT ;  /* 0x000000081700780c */ /* 0x000fe40003f06070 */
[----:B------:R-:W-:-:S04]  /*08b0*/  LOP3.LUT R24, R0, 0x7, RZ, 0xc0, !PT ;  /* 0x0000000700187812 */ /* 0x000fc800078ec0ff */
[----:B------:R-:W-:-:S07]  /*08c0*/  ISETP.NE.AND P1, PT, R24, RZ, PT ;  /* 0x000000ff1800720c */ /* 0x000fce0003f25270 */
[----:B------:R-:W-:Y:S06]  /*08d0*/  @!P0 BRA `(.L_x_4) ;  /* 0x0000000000908947 */ /* 0x000fec0003800000 */
[----:B------:R-:W0:Y:S01]  /*08e0*/  LDC.64 R22, c[0x0][0x380] ;  /* 0x0000e000ff167b82 */ /* 0x000e220000000a00 */
[----:B------:R-:W1:Y:S01]  /*08f0*/  LDCU.64 UR4, c[0x0][0x380] ;  /* 0x00007000ff0477ac */ /* 0x000e620008000a00 */
[CC--:B------:R-:W-:Y:S01]  /*0900*/  IADD3 R3, PT, PT, R8.reuse, R11.reuse, RZ ;  /* 0x0000000b08037210 */ /* 0x0c0fe20007ffe0ff */
[----:B------:R-:W-:Y:S01]  /*0910*/  IMAD.IADD R15, R9, 0x1, R11 ;  /* 0x00000001090f7824 */ /* 0x000fe200078e020b */
[----:B------:R-:W-:-:S04]  /*0920*/  IADD3 R10, P0, PT, R8, R11, RZ ;  /* 0x0000000b080a7210 */ /* 0x000fc80007f1e0ff */
[----:B------:R-:W2:Y:S01]  /*0930*/  LDC.64 R4, c[0x0][0x388] ;  /* 0x0000e200ff047b82 */ /* 0x000ea20000000a00 */
[----:B0-----:R-:W-:Y:S01]  /*0940*/  IMAD.WIDE.U32 R22, R3, 0x4, R22 ;  /* 0x0000000403167825 */ /* 0x001fe200078e0016 */
[----:B------:R-:W-:Y:S02]  /*0950*/  IADD3.X R3, PT, PT, RZ, RZ, RZ, P0, !PT ;  /* 0x000000ffff037210 */ /* 0x000fe400007fe4ff */
[----:B-1----:R-:W-:-:S03]  /*0960*/  LEA R2, P0, R10, UR4, 0x2 ;  /* 0x000000040a027c11 */ /* 0x002fc6000f8010ff */
[----:B------:R-:W3:Y:S01]  /*0970*/  LDG.E R22, desc[UR6][R22.64] ;  /* 0x0000000616167981 */ /* 0x000ee2000c1e1900 */
[----:B------:R-:W-:Y:S01]  /*0980*/  LEA.HI.X R3, R10, UR5, R3, 0x2, P0 ;  /* 0x000000050a037c11 */ /* 0x000fe200080f1403 */
[----:B--2---:R-:W-:-:S04]  /*0990*/  IMAD.WIDE R4, R15, 0x4, R4 ;  /* 0x000000040f047825 */ /* 0x004fc800078e0204 */
[----:B------:R-:W2:Y:S04]  /*09a0*/  LDG.E R27, desc[UR6][R2.64+0x4] ;  /* 0x00000406021b7981 */ /* 0x000ea8000c1e1900 */
[----:B------:R-:W3:Y:S04]  /*09b0*/  LDG.E R26, desc[UR6][R4.64] ;  /* 0x00000006041a7981 */ /* 0x000ee8000c1e1900 */
[----:B------:R-:W2:Y:S04]  /*09c0*/  LDG.E R28, desc[UR6][R4.64+0x4] ;  /* 0x00000406041c7981 */ /* 0x000ea8000c1e1900 */
[----:B------:R-:W4:Y:S04]  /*09d0*/  LDG.E R21, desc[UR6][R4.64+0x8] ;  /* 0x0000080604157981 */ /* 0x000f28000c1e1900 */
[----:B------:R-:W4:Y:S04]  /*09e0*/  LDG.E R18, desc[UR6][R2.64+0x8] ;  /* 0x0000080602127981 */ /* 0x000f28000c1e1900 */
[----:B------:R-:W5:Y:S04]  /*09f0*/  LDG.E R19, desc[UR6][R4.64+0xc] ;  /* 0x00000c0604137981 */ /* 0x000f68000c1e1900 */
        /* <DEDUP_REMOVED lines=8> */
[----:B------:R-:W5:Y:S01]  /*0a80*/  LDG.E R25, desc[UR6][R4.64+0x1c] ;  /* 0x00001c0604197981 */ /* 0x000f62000c1e1900 */
[----:B------:R-:W-:Y:S01]  /*0a90*/  IADD3 R11, PT, PT, R11, 0x8, RZ ;  /* 0x000000080b0b7810 */ /* 0x000fe20007ffe0ff */
[----:B---3--:R-:W-:-:S04]  /*0aa0*/  FFMA R22, R22, R26, R13 ;  /* 0x0000001a16167223 */ /* 0x008fc8000000000d */
[----:B--2---:R-:W-:-:S04]  /*0ab0*/  FFMA R27, R27, R28, R22 ;  /* 0x0000001c1b1b7223 */ /* 0x004fc80000000016 */
[----:B----4-:R-:W-:-:S04]  /*0ac0*/  FFMA R21, R18, R21, R27 ;  /* 0x0000001512157223 */ /* 0x010fc8000000001b */
[----:B-----5:R-:W-:-:S04]  /*0ad0*/  FFMA R19, R16, R19, R21 ;  /* 0x0000001310137223 */ /* 0x020fc80000000015 */
[----:B------:R-:W-:-:S04]  /*0ae0*/  FFMA R17, R14, R17, R19 ;  /* 0x000000110e117223 */ /* 0x000fc80000000013 */
[----:B------:R-:W-:-:S04]  /*0af0*/  FFMA R15, R12, R15, R17 ;  /* 0x0000000f0c0f7223 */ /* 0x000fc80000000011 */
[----:B------:R-:W-:-:S04]  /*0b00*/  FFMA R15, R10, R23, R15 ;  /* 0x000000170a0f7223 */ /* 0x000fc8000000000f */
[----:B------:R-:W-:-:S07]  /*0b10*/  FFMA R13, R20, R25, R15 ;  /* 0x00000019140d7223 */ /* 0x000fce000000000f */
.L_x_4:
[----:B------:R-:W-:Y:S05]  /*0b20*/  @!P1 BRA `(.L_x_1) ;  /* 0x0000000000bc9947 */ /* 0x000fea0003800000 */
[----:B------:R-:W-:Y:S02]  /*0b30*/  ISETP.GE.U32.AND P0, PT, R24, 0x4, PT ;  /* 0x000000041800780c */ /* 0x000fe40003f06070 */
[----:B------:R-:W-:-:S04]  /*0b40*/  LOP3.LUT R4, R0, 0x3, RZ, 0xc0, !PT ;  /* 0x0000000300047812 */ /* 0x000fc800078ec0ff */
[----:B------:R-:W-:-:S07]  /*0b50*/  ISETP.NE.AND P1, PT, R4, RZ, PT ;  /* 0x000000ff0400720c */ /* 0x000fce0003f25270 */
[----:B------:R-:W-:Y:S06]  /*0b60*/  @!P0 BRA `(.L_x_5) ;  /* 0x0000000000608947 */ /* 0x000fec0003800000 */
[----:B------:R-:W0:Y:S01]  /*0b70*/  LDC.64 R16, c[0x0][0x380] ;  /* 0x0000e000ff107b82 */ /* 0x000e220000000a00 */
[----:B------:R-:W1:Y:S01]  /*0b80*/  LDCU.64 UR4, c[0x0][0x380] ;  /* 0x00007000ff0477ac */ /* 0x000e620008000a00 */
[C---:B------:R-:W-:Y:S01]  /*0b90*/  IMAD.IADD R3, R8.reuse, 0x1, R11 ;  /* 0x0000000108037824 */ /* 0x040fe200078e020b */
[-C--:B------:R-:W-:Y:S02]  /*0ba0*/  IADD3 R10, P0, PT, R8, R11.reuse, RZ ;  /* 0x0000000b080a7210 */ /* 0x080fe40007f1e0ff */
[----:B------:R-:W-:-:S03]  /*0bb0*/  IADD3 R5, PT, PT, R9, R11, RZ ;  /* 0x0000000b09057210 */ /* 0x000fc60007ffe0ff */
        /* <DEDUP_REMOVED lines=13> */
[----:B------:R-:W5:Y:S01]  /*0c90*/  LDG.E R21, desc[UR6][R14.64+0xc] ;  /* 0x00000c060e157981 */ /* 0x000f62000c1e1900 */
[----:B------:R-:W-:-:S02]  /*0ca0*/  VIADD R11, R11, 0x4 ;  /* 0x000000040b0b7836 */ /* 0x000fc40000000000 */
[----:B---3--:R-:W-:-:S04]  /*0cb0*/  FFMA R5, R16, R5, R13 ;  /* 0x0000000510057223 */ /* 0x008fc8000000000d */
[----:B--2---:R-:W-:-:S04]  /*0cc0*/  FFMA R5, R10, R12, R5 ;  /* 0x0000000c0a057223 */ /* 0x004fc80000000005 */
[----:B----4-:R-:W-:-:S04]  /*0cd0*/  FFMA R5, R18, R19, R5 ;  /* 0x0000001312057223 */ /* 0x010fc80000000005 */
[----:B-----5:R-:W-:-:S07]  /*0ce0*/  FFMA R13, R20, R21, R5 ;  /* 0x00000015140d7223 */ /* 0x020fce0000000005 */
.L_x_5:
[----:B------:R-:W-:Y:S05]  /*0cf0*/  @!P1 BRA `(.L_x_1) ;  /* 0x0000000000489947 */ /* 0x000fea0003800000 */
[----:B------:R-:W0:Y:S01]  /*0d00*/  LDC.64 R14, c[0x0][0x380] ;  /* 0x0000e000ff0e7b82 */ /* 0x000e220000000a00 */
[-C--:B------:R-:W-:Y:S01]  /*0d10*/  IADD3 R5, PT, PT, R8, R11.reuse, RZ ;  /* 0x0000000b08057210 */ /* 0x080fe20007ffe0ff */
[----:B------:R-:W-:Y:S01]  /*0d20*/  IMAD.MOV R10, RZ, RZ, -R4 ;  /* 0x000000ffff0a7224 */ /* 0x000fe200078e0a04 */
[----:B------:R-:W-:-:S05]  /*0d30*/  IADD3 R11, PT, PT, R9, R11, RZ ;  /* 0x0000000b090b7210 */ /* 0x000fca0007ffe0ff */
[----:B------:R-:W1:Y:S01]  /*0d40*/  LDC.64 R2, c[0x0][0x388] ;  /* 0x0000e200ff027b82 */ /* 0x000e620000000a00 */
[----:B0-----:R-:W-:-:S07]  /*0d50*/  IMAD.WIDE.U32 R14, R5, 0x4, R14 ;  /* 0x00000004050e7825 */ /* 0x001fce00078e000e */
.L_x_6:
[----:B-1----:R-:W-:Y:S01]  /*0d60*/  IMAD.WIDE R4, R11, 0x4, R2 ;  /* 0x000000040b047825 */ /* 0x002fe200078e0202 */
[----:B------:R-:W-:Y:S02]  /*0d70*/  MOV R8, R14 ;  /* 0x0000000e00087202 */ /* 0x000fe40000000f00 */
[----:B------:R-:W-:-:S03]  /*0d80*/  MOV R9, R15 ;  /* 0x0000000f00097202 */ /* 0x000fc60000000f00 */
[----:B------:R-:W2:Y:S04]  /*0d90*/  LDG.E R4, desc[UR6][R4.64] ;  /* 0x0000000604047981 */ /* 0x000ea8000c1e1900 */
[----:B------:R-:W2:Y:S01]  /*0da0*/  LDG.E R8, desc[UR6][R8.64] ;  /* 0x0000000608087981 */ /* 0x000ea2000c1e1900 */
[----:B------:R-:W-:Y:S01]  /*0db0*/  VIADD R10, R10, 0x1 ;  /* 0x000000010a0a7836 */ /* 0x000fe20000000000 */
[----:B------:R-:W-:Y:S02]  /*0dc0*/  IADD3 R14, P1, PT, R14, 0x4, RZ ;  /* 0x000000040e0e7810 */ /* 0x000fe40007f3e0ff */
[----:B------:R-:W-:Y:S02]  /*0dd0*/  IADD3 R11, PT, PT, R11, 0x1, RZ ;  /* 0x000000010b0b7810 */ /* 0x000fe40007ffe0ff */
[----:B------:R-:W-:-:S02]  /*0de0*/  ISETP.NE.AND P0, PT, R10, RZ, PT ;  /* 0x000000ff0a00720c */ /* 0x000fc40003f05270 */
[----:B------:R-:W-:Y:S01]  /*0df0*/  IADD3.X R15, PT, PT, RZ, R15, RZ, P1, !PT ;  /* 0x0000000fff0f7210 */ /* 0x000fe20000ffe4ff */
[----:B--2---:R-:W-:-:S10]  /*0e00*/  FFMA R13, R8, R4, R13 ;  /* 0x00000004080d7223 */ /* 0x004fd4000000000d */
[----:B------:R-:W-:Y:S05]  /*0e10*/  @P0 BRA `(.L_x_6) ;  /* 0xfffffffc00d00947 */ /* 0x000fea000383ffff */
.L_x_1:
[----:B------:R-:W-:Y:S05]  /*0e20*/  BSYNC.RECONVERGENT B0 ;  /* 0x0000000000007941 */ /* 0x000fea0003800200 */
.L_x_0:
[----:B------:R-:W0:Y:S01]  /*0e30*/  LDC.64 R2, c[0x0][0x390] ;  /* 0x0000e400ff027b82 */ /* 0x000e220000000a00 */
[----:B------:R-:W-:-:S04]  /*0e40*/  IMAD R7, R6, R0, R7 ;  /* 0x0000000006077224 */ /* 0x000fc800078e0207 */
[----:B0-----:R-:W-:-:S05]  /*0e50*/  IMAD.WIDE R2, R7, 0x4, R2 ;  /* 0x0000000407027825 */ /* 0x001fca00078e0202 */
[----:B------:R-:W-:Y:S01]  /*0e60*/  STG.E desc[UR6][R2.64], R13 ;  /* 0x0000000d02007986 */ /* 0x000fe2000c101906 */
[----:B------:R-:W-:Y:S05]  /*0e70*/  EXIT ;  /* 0x000000000000794d */ /* 0x000fea0003800000 */
.L_x_7:
[----:B------:R-:W-:-:S00]  /*0e80*/  BRA `(.L_x_7) ;  /* 0xfffffffc00fc7947 */ /* 0x000fc0000383ffff */
[----:B------:R-:W-:-:S00]  /*0e90*/  NOP ;  /* 0x0000000000007918 */ /* 0x000fc00000000000 */
        /* <DEDUP_REMOVED lines=14> */
.L_x_16:


//--------------------- .text._Z14mat_mul_async1PfS_S_ii --------------------------
	.section	.text._Z14mat_mul_async1PfS_S_ii,"ax",@progbits
	.align	128
        .global         _Z14mat_mul_async1PfS_S_ii
        .type           _Z14mat_mul_async1PfS_S_ii,@function
        .size           _Z14mat_mul_async1PfS_S_ii,(.L_x_17 - _Z14mat_mul_async1PfS_S_ii)
        .other          _Z14mat_mul_async1PfS_S_ii,@"STO_CUDA_ENTRY STV_DEFAULT"
_Z14mat_mul_async1PfS_S_ii:
.text._Z14mat_mul_async1PfS_S_ii:
[----:B------:R-:W-:Y:S01]  /*0000*/  LDC R1, c[0x0][0x37c] ;  /* 0x0000df00ff017b82 */ /* 0x000fe20000000800 */
[----:B------:R-:W0:Y:S07]  /*0010*/  S2R R5, SR_TID.Y ;  /* 0x0000000000057919 */ /* 0x000e2e0000002200 */
[----:B------:R-:W0:Y:S01]  /*0020*/  S2UR UR6, SR_CTAID.Y ;  /* 0x00000000000679c3 */ /* 0x000e220000002600 */
[----:B------:R-:W1:Y:S01]  /*0030*/  LDCU UR8, c[0x0][0x398] ;  /* 0x00007300ff0877ac */ /* 0x000e620008000800 */
[----:B------:R-:W2:Y:S01]  /*0040*/  S2R R7, SR_TID.X ;  /* 0x0000000000077919 */ /* 0x000ea20000002100 */
[----:B------:R-:W3:Y:S05]  /*0050*/  LDCU.64 UR4, c[0x0][0x358] ;  /* 0x00006b00ff0477ac */ /* 0x000eea0008000a00 */
[----:B------:R-:W0:Y:S08]  /*0060*/  LDC R0, c[0x0][0x364] ;  /* 0x0000d900ff007b82 */ /* 0x000e300000000800 */
[----:B------:R-:W2:Y:S08]  /*0070*/  S2UR UR7, SR_CTAID.X ;  /* 0x00000000000779c3 */ /* 0x000eb00000002500 */
[----:B------:R-:W2:Y:S08]  /*0080*/  LDC R4, c[0x0][0x360] ;  /* 0x0000d800ff047b82 */ /* 0x000eb00000000800 */
[----:B------:R-:W4:Y:S01]  /*0090*/  LDC.64 R2, c[0x0][0x390] ;  /* 0x0000e400ff027b82 */ /* 0x000f220000000a00 */
[----:B0-----:R-:W-:-:S02]  /*00a0*/  IMAD R0, R0, UR6, R5 ;  /* 0x0000000600007c24 */ /* 0x001fc4000f8e0205 */
[----:B--2---:R-:W-:Y:S02]  /*00b0*/  IMAD R5, R4, UR7, R7 ;  /* 0x0000000704057c24 */ /* 0x004fe4000f8e0207 */
[----:B------:R-:W-:Y:S02]  /*00c0*/  HFMA2 R7, -RZ, RZ, 2, 0 ;  /* 0x40000000ff077431 */ /* 0x000fe400000001ff */
[----:B-1----:R-:W-:-:S04]  /*00d0*/  IMAD R5, R5, UR8, R0 ;  /* 0x0000000805057c24 */ /* 0x002fc8000f8e0200 */
[----:B----4-:R-:W-:-:S05]  /*00e0*/  IMAD.WIDE R2, R5, 0x4, R2 ;  /* 0x0000000405027825 */ /* 0x010fca00078e0202 */
[----:B---3--:R-:W-:Y:S01]  /*00f0*/  STG.E desc[UR4][R2.64], R7 ;  /* 0x0000000702007986 */ /* 0x008fe2000c101904 */
[----:B------:R-:W-:Y:S05]  /*0100*/  EXIT ;  /* 0x000000000000794d */ /* 0x000fea0003800000 */
.L_x_8:
        /* <DEDUP_REMOVED lines=15> */
.L_x_17:


//--------------------- .text._Z14mat_mul_sharedPfS_S_i --------------------------
	.section	.text._Z14mat_mul_sharedPfS_S_i,"ax",@progbits
	.align	128
        .global         _Z14mat_mul_sharedPfS_S_i
        .type           _Z14mat_mul_sharedPfS_S_i,@function
        .size           _Z14mat_mul_sharedPfS_S_i,(.L_x_18 - _Z14mat_mul_sharedPfS_S_i)
        .other          _Z14mat_mul_sharedPfS_S_i,@"STO_CUDA_ENTRY STV_DEFAULT"
_Z14mat_mul_sharedPfS_S_i:
.text._Z14mat_mul_sharedPfS_S_i:
[----:B------:R-:W-:Y:S01]  /*0000*/  LDC R1, c[0x0][0x37c] ;  /* 0x0000df00ff017b82 */ /* 0x000fe20000000800 */
[----:B------:R-:W-:Y:S05]  /*0010*/  EXIT ;  /* 0x000000000000794d */ /* 0x000fea0003800000 */
.L_x_9:
        /* <DEDUP_REMOVED lines=14> */
.L_x_18:


//--------------------- .text._Z7mat_mulPfS_S_i   --------------------------
	.section	.text._Z7mat_mulPfS_S_i,"ax",@progbits
	.align	128
        .global         _Z7mat_mulPfS_S_i
        .type           _Z7mat_mulPfS_S_i,@function
        .size           _Z7mat_mulPfS_S_i,(.L_x_19 - _Z7mat_mulPfS_S_i)
        .other          _Z7mat_mulPfS_S_i,@"STO_CUDA_ENTRY STV_DEFAULT"
_Z7mat_mulPfS_S_i:
.text._Z7mat_mulPfS_S_i:
[----:B------:R-:W-:Y:S01]  /*0000*/  LDC R1, c[0x0][0x37c] ;  /* 0x0000df00ff017b82 */ /* 0x000fe20000000800 */
[----:B------:R-:W0:Y:S07]  /*0010*/  S2R R3, SR_TID.Y ;  /* 0x0000000000037919 */ /* 0x000e2e0000002200 */
[----:B------:R-:W0:Y:S01]  /*0020*/  LDC R0, c[0x0][0x364] ;  /* 0x0000d900ff007b82 */ /* 0x000e220000000800 */
[----:B------:R-:W1:Y:S01]  /*0030*/  LDCU UR18, c[0x0][0x398] ;  /* 0x00007300ff1277ac */ /* 0x000e620008000800 */
[----:B------:R-:W-:Y:S01]  /*0040*/  BSSY.RECONVERGENT B0, `(.L_x_10) ;  /* 0x00000a7000007945 */ /* 0x000fe20003800200 */
[----:B------:R-:W2:Y:S01]  /*0050*/  S2R R2, SR_TID.X ;  /* 0x0000000000027919 */ /* 0x000ea20000002100 */
[----:B------:R-:W-:Y:S01]  /*0060*/  HFMA2 R12, -RZ, RZ, 0, 0 ;  /* 0x00000000ff0c7431 */ /* 0x000fe200000001ff */
[----:B------:R-:W3:Y:S03]  /*0070*/  LDCU.64 UR16, c[0x0][0x358] ;  /* 0x00006b00ff1077ac */ /* 0x000ee60008000a00 */
[----:B------:R-:W0:Y:S08]  /*0080*/  S2UR UR4, SR_CTAID.Y ;  /* 0x00000000000479c3 */ /* 0x000e300000002600 */
[----:B------:R-:W2:Y:S01]  /*0090*/  S2UR UR5, SR_CTAID.X ;  /* 0x00000000000579c3 */ /* 0x000ea20000002500 */
[----:B-1----:R-:W-:-:S07]  /*00a0*/  UISETP.GE.AND UP0, UPT, UR18, 0x1, UPT ;  /* 0x000000011200788c */ /* 0x002fce000bf06270 */
[----:B------:R-:W2:Y:S01]  /*00b0*/  LDC R13, c[0x0][0x360] ;  /* 0x0000d800ff0d7b82 */ /* 0x000ea20000000800 */
[----:B------:R-:W-:Y:S01]  /*00c0*/  PLOP3.LUT P0, PT, PT, PT, UP0, 0x80, 0x8 ;  /* 0x000000000008781c */ /* 0x000fe20003f0f008 */
[----:B0-----:R-:W-:Y:S02]  /*00d0*/  IMAD R0, R0, UR4, R3 ;  /* 0x0000000400007c24 */ /* 0x001fe4000f8e0203 */
[----:B--2---:R-:W-:-:S05]  /*00e0*/  IMAD R13, R13, UR5, R2 ;  /* 0x000000050d0d7c24 */ /* 0x004fca000f8e0202 */
[----:B------:R-:W-:-:S04]  /*00f0*/  VIMNMX R2, PT, PT, R0, R13, !PT ;  /* 0x0000000d00027248 */ /* 0x000fc80007fe0100 */
[----:B------:R-:W-:-:S13]  /*0100*/  ISETP.GE.OR P0, PT, R2, UR18, !P0 ;  /* 0x0000001202007c0c */ /* 0x000fda000c706670 */
[----:B---3--:R-:W-:Y:S05]  /*0110*/  @P0 BRA `(.L_x_11) ;  /* 0x0000000800640947 */ /* 0x008fea0003800000 */
[----:B------:R-:W-:Y:S02]  /*0120*/  UISETP.GE.U32.AND UP1, UPT, UR18, 0x8, UPT ;  /* 0x000000081200788c */ /* 0x000fe4000bf26070 */
[----:B------:R-:W-:Y:S01]  /*0130*/  IMAD R5, R0, UR18, RZ ;  /* 0x0000001200057c24 */ /* 0x000fe2000f8e02ff */
[----:B------:R-:W-:Y:S01]  /*0140*/  ULOP3.LUT UR19, UR18, 0x7, URZ, 0xc0, !UPT ;  /* 0x0000000712137892 */ /* 0x000fe2000f8ec0ff */
[----:B------:R-:W-:Y:S01]  /*0150*/  MOV R12, RZ ;  /* 0x000000ff000c7202 */ /* 0x000fe20000000f00 */
[----:B------:R-:W-:Y:S02]  /*0160*/  UMOV UR4, URZ ;  /* 0x000000ff00047c82 */ /* 0x000fe40008000000 */
[----:B------:R-:W-:Y:S02]  /*0170*/  UISETP.NE.AND UP0, UPT, UR19, URZ, UPT ;  /* 0x000000ff1300728c */ /* 0x000fe4000bf05270 */
[----:B------:R-:W-:Y:S09]  /*0180*/  BRA.U !UP1, `(.L_x_12) ;  /* 0x0000000509087547 */ /* 0x000ff2000b800000 */
[----:B------:R-:W0:Y:S01]  /*0190*/  LDCU.128 UR20, c[0x0][0x380] ;  /* 0x00007000ff1477ac */ /* 0x000e220008000c00 */
[----:B------:R-:W-:Y:S02]  /*01a0*/  MOV R12, RZ ;  /* 0x000000ff000c7202 */ /* 0x000fe40000000f00 */
[----:B------:R-:W-:Y:S01]  /*01b0*/  MOV R14, R13 ;  /* 0x0000000d000e7202 */ /* 0x000fe20000000f00 */
[----:B------:R-:W-:-:S04]  /*01c0*/  ULOP3.LUT UR4, UR18, 0x7ffffff8, URZ, 0xc0, !UPT ;  /* 0x7ffffff812047892 */ /* 0x000fc8000f8ec0ff */
[----:B------:R-:W-:Y:S01]  /*01d0*/  UIADD3 UR5, UPT, UPT, -UR4, URZ, URZ ;  /* 0x000000ff04057290 */ /* 0x000fe2000fffe1ff */
[----:B0-----:R-:W-:Y:S01]  /*01e0*/  MOV R2, UR20 ;  /* 0x0000001400027c02 */ /* 0x001fe20008000f00 */
[----:B------:R-:W-:Y:S01]  /*01f0*/  UIMAD.WIDE.U32 UR6, UR18, 0xc, UR22 ;  /* 0x0000000c120678a5 */ /* 0x000fe2000f8e0016 */
[----:B------:R-:W-:Y:S01]  /*0200*/  MOV R3, UR21 ;  /* 0x0000001500037c02 */ /* 0x000fe20008000f00 */
[----:B------:R-:W-:Y:S02]  /*0210*/  UIMAD.WIDE.U32 UR8, UR18, 0x10, UR22 ;  /* 0x00000010120878a5 */ /* 0x000fe4000f8e0016 */
[----:B------:R-:W-:Y:S01]  /*0220*/  UIMAD.WIDE.U32 UR10, UR18, 0x14, UR22 ;  /* 0x00000014120a78a5 */ /* 0x000fe2000f8e0016 */
[----:B------:R-:W-:Y:S01]  /*0230*/  IMAD.WIDE.U32 R2, R5, 0x4, R2 ;  /* 0x0000000405027825 */ /* 0x000fe200078e0002 */
[----:B------:R-:W-:Y:S02]  /*0240*/  UIMAD.WIDE.U32 UR12, UR18, 0x18, UR22 ;  /* 0x00000018120c78a5 */ /* 0x000fe4000f8e0016 */
[----:B------:R-:W-:Y:S01]  /*0250*/  UIMAD.WIDE.U32 UR14, UR18, 0x1c, UR22 ;  /* 0x0000001c120e78a5 */ /* 0x000fe2000f8e0016 */
[----:B------:R-:W-:-:S04]  /*0260*/  IADD3 R2, P0, PT, R2, 0x10, RZ ;  /* 0x0000001002027810 */ /* 0x000fc80007f1e0ff */
[----:B------:R-:W-:-:S09]  /*0270*/  IADD3.X R3, PT, PT, RZ, R3, RZ, P0, !PT ;  /* 0x00000003ff037210 */ /* 0x000fd200007fe4ff */
.L_x_13:
[----:B------:R-:W-:Y:S01]  /*0280*/  UIMAD.WIDE.U32 UR24, UR18, 0x4, UR22 ;  /* 0x00000004121878a5 */ /* 0x000fe2000f8e0016 */
[----:B------:R-:W-:Y:S01]  /*0290*/  IMAD.MOV.U32 R23, RZ, RZ, 0x4 ;  /* 0x00000004ff177424 */ /* 0x000fe200078e00ff */
[----:B------:R-:W-:Y:S01]  /*02a0*/  UIMAD.WIDE.U32 UR20, UR18, 0x8, UR22 ;  /* 0x00000008121478a5 */ /* 0x000fe2000f8e0016 */
[----:B------:R-:W-:Y:S01]  /*02b0*/  HFMA2 R11, -RZ, RZ, 0, 2.384185791015625e-07 ;  /* 0x00000004ff0b7431 */ /* 0x000fe200000001ff */
[----:B------:R-:W2:Y:S01]  /*02c0*/  LDG.E R21, desc[UR16][R2.64+-0x10] ;  /* 0xfffff01002157981 */ /* 0x000ea2000c1e1900 */
[----:B------:R-:W-:Y:S01]  /*02d0*/  IMAD.WIDE R22, R14, R23, UR22 ;  /* 0x000000160e167e25 */ /* 0x000fe2000f8e0217 */
[----:B------:R-:W-:Y:S02]  /*02e0*/  MOV R8, UR24 ;  /* 0x0000001800087c02 */ /* 0x000fe40008000f00 */
[----:B------:R-:W-:Y:S01]  /*02f0*/  MOV R9, UR25 ;  /* 0x0000001900097c02 */ /* 0x000fe20008000f00 */
[----:B------:R-:W3:Y:S01]  /*0300*/  LDG.E R19, desc[UR16][R2.64+-0xc] ;  /* 0xfffff41002137981 */ /* 0x000ee2000c1e1900 */
[----:B------:R-:W-:-:S02]  /*0310*/  MOV R24, UR20 ;  /* 0x0000001400187c02 */ /* 0x000fc40008000f00 */
[----:B------:R-:W-:Y:S01]  /*0320*/  MOV R25, UR21 ;  /* 0x0000001500197c02 */ /* 0x000fe20008000f00 */
[C---:B------:R-:W-:Y:S01]  /*0330*/  IMAD.WIDE R8, R14.reuse, 0x4, R8 ;  /* 0x000000040e087825 */ /* 0x040fe200078e0208 */
[----:B------:R-:W2:Y:S03]  /*0340*/  LDG.E R22, desc[UR16][R22.64] ;  /* 0x0000001016167981 */ /* 0x000ea6000c1e1900 */
[C---:B------:R-:W-:Y:S01]  /*0350*/  IMAD.WIDE R24, R14.reuse, 0x4, R24 ;  /* 0x000000040e187825 */ /* 0x040fe200078e0218 */
[----:B------:R0:W3:Y:S03]  /*0360*/  LDG.E R20, desc[UR16][R8.64] ;  /* 0x0000001008147981 */ /* 0x0000e6000c1e1900 */
[----:B------:R-:W-:Y:S01]  /*0370*/  IMAD.MOV.U32 R5, RZ, RZ, 0x4 ;  /* 0x00000004ff057424 */ /* 0x000fe200078e00ff */
[----:B------:R-:W4:Y:S01]  /*0380*/  LDG.E R18, desc[UR16][R24.64] ;  /* 0x0000001018127981 */ /* 0x000f22000c1e1900 */
[----:B------:R-:W-:Y:S01]  /*0390*/  IMAD.WIDE R10, R14, R11, UR6 ;  /* 0x000000060e0a7e25 */ /* 0x000fe2000f8e020b */
[----:B------:R-:W-:-:S02]  /*03a0*/  MOV R7, 0x4 ;  /* 0x0000000400077802 */ /* 0x000fc40000000f00 */
[----:B------:R-:W4:Y:S01]  /*03b0*/  LDG.E R17, desc[UR16][R2.64+-0x8] ;  /* 0xfffff81002117981 */ /* 0x000f22000c1e1900 */
[----:B0-----:R-:W-:Y:S02]  /*03c0*/  HFMA2 R9, -RZ, RZ, 0, 2.384185791015625e-07 ;  /* 0x00000004ff097431 */ /* 0x001fe400000001ff */
[C---:B------:R-:W-:Y:S01]  /*03d0*/  IMAD.WIDE R4, R14.reuse, R5, UR8 ;  /* 0x000000080e047e25 */ /* 0x040fe2000f8e0205 */
[----:B------:R0:W5:Y:S04]  /*03e0*/  LDG.E R16, desc[UR16][R10.64] ;  /* 0x000000100a107981 */ /* 0x000168000c1e1900 */
[----:B------:R-:W5:Y:S01]  /*03f0*/  LDG.E R15, desc[UR16][R2.64+-0x4] ;  /* 0xfffffc10020f7981 */ /* 0x000f62000c1e1900 */
[----:B------:R-:W-:Y:S01]  /*0400*/  IMAD.WIDE R6, R14, R7, UR10 ;  /* 0x0000000a0e067e25 */ /* 0x000fe2000f8e0207 */
[----:B------:R-:W-:-:S02]  /*0410*/  MOV R27, 0x4 ;  /* 0x00000004001b7802 */ /* 0x000fc40000000f00 */
[----:B------:R1:W5:Y:S01]  /*0420*/  LDG.E R4, desc[UR16][R4.64] ;  /* 0x0000001004047981 */ /* 0x000362000c1e1900 */
[----:B------:R-:W-:-:S03]  /*0430*/  IMAD.WIDE R8, R14, R9, UR12 ;  /* 0x0000000c0e087e25 */ /* 0x000fc6000f8e0209 */
[----:B------:R-:W5:Y:S01]  /*0440*/  LDG.E R23, desc[UR16][R2.64] ;  /* 0x0000001002177981 */ /* 0x000f62000c1e1900 */
[----:B0-----:R-:W-:-:S03]  /*0450*/  IMAD.WIDE R10, R14, R27, UR14 ;  /* 0x0000000e0e0a7e25 */ /* 0x001fc6000f8e021b */
[----:B------:R-:W5:Y:S04]  /*0460*/  LDG.E R7, desc[UR16][R6.64] ;  /* 0x0000001006077981 */ /* 0x000f68000c1e1900 */
[----:B------:R-:W5:Y:S04]  /*0470*/  LDG.E R24, desc[UR16][R2.64+0x4] ;  /* 0x0000041002187981 */ /* 0x000f68000c1e1900 */
[----:B------:R-:W5:Y:S04]  /*0480*/  LDG.E R8, desc[UR16][R8.64] ;  /* 0x0000001008087981 */ /* 0x000f68000c1e1900 */
[----:B------:R-:W5:Y:S04]  /*0490*/  LDG.E R25, desc[UR16][R2.64+0x8] ;  /* 0x0000081002197981 */ /* 0x000f68000c1e1900 */
[----:B------:R-:W5:Y:S04]  /*04a0*/  LDG.E R10, desc[UR16][R10.64] ;  /* 0x000000100a0a7981 */ /* 0x000f68000c1e1900 */
[----:B------:R0:W5:Y:S01]  /*04b0*/  LDG.E R27, desc[UR16][R2.64+0xc] ;  /* 0x00000c10021b7981 */ /* 0x000162000c1e1900 */
[----:B------:R-:W-:-:S04]  /*04c0*/  UIADD3 UR5, UPT, UPT, UR5, 0x8, URZ ;  /* 0x0000000805057890 */ /* 0x000fc8000fffe0ff */
[----:B------:R-:W-:Y:S01]  /*04d0*/  UISETP.NE.AND UP1, UPT, UR5, URZ, UPT ;  /* 0x000000ff0500728c */ /* 0x000fe2000bf25270 */
[----:B-1----:R-:W-:Y:S02]  /*04e0*/  MOV R5, UR18 ;  /* 0x0000001200057c02 */ /* 0x002fe40008000f00 */
[----:B0-----:R-:W-:-:S03]  /*04f0*/  IADD3 R2, P0, PT, R2, 0x20, RZ ;  /* 0x0000002002027810 */ /* 0x001fc60007f1e0ff */
[----:B------:R-:W-:Y:S01]  /*0500*/  IMAD R14, R5, 0x8, R14 ;  /* 0x00000008050e7824 */ /* 0x000fe200078e020e */
[----:B------:R-:W-:Y:S01]  /*0510*/  IADD3.X R3, PT, PT, RZ, R3, RZ, P0, !PT ;  /* 0x00000003ff037210 */ /* 0x000fe200007fe4ff */
[----:B--2---:R-:W-:-:S04]  /*0520*/  FFMA R22, R21, R22, R12 ;  /* 0x0000001615167223 */ /* 0x004fc8000000000c */
[----:B---3--:R-:W-:-:S04]  /*0530*/  FFMA R20, R19, R20, R22 ;  /* 0x0000001413147223 */ /* 0x008fc80000000016 */
[----:B----4-:R-:W-:-:S04]  /*0540*/  FFMA R18, R17, R18, R20 ;  /* 0x0000001211127223 */ /* 0x010fc80000000014 */
[----:B-----5:R-:W-:-:S04]  /*0550*/  FFMA R16, R15, R16, R18 ;  /* 0x000000100f107223 */ /* 0x020fc80000000012 */
[----:B------:R-:W-:-:S04]  /*0560*/  FFMA R23, R23, R4, R16 ;  /* 0x0000000417177223 */ /* 0x000fc80000000010 */
[----:B------:R-:W-:-:S04]  /*0570*/  FFMA R24, R24, R7, R23 ;  /* 0x0000000718187223 */ /* 0x000fc80000000017 */
[----:B------:R-:W-:-:S04]  /*0580*/  FFMA R8, R25, R8, R24 ;  /* 0x0000000819087223 */ /* 0x000fc80000000018 */
[----:B------:R-:W-:Y:S01]  /*0590*/  FFMA R12, R27, R10, R8 ;  /* 0x0000000a1b0c7223 */ /* 0x000fe20000000008 */
[----:B------:R-:W-:Y:S06]  /*05a0*/  BRA.U UP1, `(.L_x_13) ;  /* 0xfffffffd01347547 */ /* 0x000fec000b83ffff */
.L_x_12:
[----:B------:R-:W-:Y:S05]  /*05b0*/  BRA.U !UP0, `(.L_x_11) ;  /* 0x00000005083c7547 */ /* 0x000fea000b800000 */
[----:B------:R-:W-:Y:S01]  /*05c0*/  UISETP.GE.U32.AND UP0, UPT, UR19, 0x4, UPT ;  /* 0x000000041300788c */ /* 0x000fe2000bf06070 */
[----:B------:R-:W-:Y:S01]  /*05d0*/  IMAD R2, R0, UR18, RZ ;  /* 0x0000001200027c24 */ /* 0x000fe2000f8e02ff */
[----:B------:R-:W-:-:S04]  /*05e0*/  ULOP3.LUT UR5, UR18, 0x3, URZ, 0xc0, !UPT ;  /* 0x0000000312057892 */ /* 0x000fc8000f8ec0ff */
[----:B------:R-:W-:-:S03]  /*05f0*/  UISETP.NE.AND UP1, UPT, UR5, URZ, UPT ;  /* 0x000000ff0500728c */ /* 0x000fc6000bf25270 */
[----:B------:R-:W-:Y:S08]  /*0600*/  BRA.U !UP0, `(.L_x_14) ;  /* 0x00000001087c7547 */ /* 0x000ff0000b800000 */
[----:B------:R-:W0:Y:S01]  /*0610*/  LDC.64 R6, c[0x0][0x388] ;  /* 0x0000e200ff067b82 */ /* 0x000e220000000a00 */
[----:B------:R-:W1:Y:S01]  /*0620*/  LDCU.64 UR6, c[0x0][0x380] ;  /* 0x00007000ff0677ac */ /* 0x000e620008000a00 */
[----:B------:R-:W-:Y:S02]  /*0630*/  MOV R4, UR4 ;  /* 0x0000000400047c02 */ /* 0x000fe40008000f00 */
[----:B------:R-:W-:Y:S02]  /*0640*/  IADD3 R3, PT, PT, R2, UR4, RZ ;  /* 0x0000000402037c10 */ /* 0x000fe4000fffe0ff */
[----:B------:R-:W-:Y:S01]  /*0650*/  MOV R11, UR18 ;  /* 0x00000012000b7c02 */ /* 0x000fe20008000f00 */
[----:B------:R-:W-:Y:S01]  /*0660*/  IMAD R5, R4, UR18, R13 ;  /* 0x0000001204057c24 */ /* 0x000fe2000f8e020d */
[----:B------:R-:W2:Y:S01]  /*0670*/  LDC.64 R8, c[0x0][0x380] ;  /* 0x0000e000ff087b82 */ /* 0x000ea20000000a00 */
[----:B------:R-:W-:Y:S02]  /*0680*/  IADD3 R14, P0, PT, R2, UR4, RZ ;  /* 0x00000004020e7c10 */ /* 0x000fe4000ff1e0ff */
[----:B------:R-:W-:Y:S01]  /*0690*/  MOV R15, UR18 ;  /* 0x00000012000f7c02 */ /* 0x000fe20008000f00 */
[----:B0-----:R-:W-:-:S04]  /*06a0*/  IMAD.WIDE R6, R5, 0x4, R6 ;  /* 0x0000000405067825 */ /* 0x001fc800078e0206 */
[----:B------:R-:W-:Y:S01]  /*06b0*/  IMAD.WIDE.U32 R10, R11, 0x4, R6 ;  /* 0x000000040b0a7825 */ /* 0x000fe200078e0006 */
[----:B------:R-:W-:Y:S01]  /*06c0*/  MOV R17, UR18 ;  /* 0x0000001200117c02 */ /* 0x000fe20008000f00 */
[----:B------:R-:W3:Y:S02]  /*06d0*/  LDG.E R6, desc[UR16][R6.64] ;  /* 0x0000001006067981 */ /* 0x000ee4000c1e1900 */
[----:B--2---:R-:W-:Y:S01]  /*06e0*/  IMAD.WIDE.U32 R8, R3, 0x4, R8 ;  /* 0x0000000403087825 */ /* 0x004fe200078e0008 */
[----:B------:R-:W-:Y:S02]  /*06f0*/  IADD3.X R3, PT, PT, RZ, RZ, RZ, P0, !PT ;  /* 0x000000ffff037210 */ /* 0x000fe400007fe4ff */
[----:B-1----:R-:W-:-:S03]  /*0700*/  LEA R4, P0, R14, UR6, 0x2 ;  /* 0x000000060e047c11 */ /* 0x002fc6000f8010ff */
[----:B------:R-:W3:Y:S01]  /*0710*/  LDG.E R9, desc[UR16][R8.64] ;  /* 0x0000001008097981 */ /* 0x000ee2000c1e1900 */
[----:B------:R-:W-:Y:S01]  /*0720*/  LEA.HI.X R5, R14, UR7, R3, 0x2, P0 ;  /* 0x000000070e057c11 */ /* 0x000fe200080f1403 */
[----:B------:R-:W-:Y:S02]  /*0730*/  IMAD.WIDE.U32 R14, R15, 0x4, R10 ;  /* 0x000000040f0e7825 */ /* 0x000fe400078e000a */
[----:B------:R-:W2:Y:S04]  /*0740*/  LDG.E R3, desc[UR16][R10.64] ;  /* 0x000000100a037981 */ /* 0x000ea8000c1e1900 */
[----:B------:R-:W2:Y:S01]  /*0750*/  LDG.E R18, desc[UR16][R4.64+0x4] ;  /* 0x0000041004127981 */ /* 0x000ea2000c1e1900 */
[----:B------:R-:W-:-:S03]  /*0760*/  IMAD.WIDE.U32 R16, R17, 0x4, R14 ;  /* 0x0000000411107825 */ /* 0x000fc600078e000e */
[----:B------:R-:W4:Y:S04]  /*0770*/  LDG.E R19, desc[UR16][R14.64] ;  /* 0x000000100e137981 */ /* 0x000f28000c1e1900 */
[----:B------:R-:W4:Y:S04]  /*0780*/  LDG.E R20, desc[UR16][R4.64+0x8] ;  /* 0x0000081004147981 */ /* 0x000f28000c1e1900 */
[----:B------:R-:W5:Y:S04]  /*0790*/  LDG.E R22, desc[UR16][R4.64+0xc] ;  /* 0x00000c1004167981 */ /* 0x000f68000c1e1900 */
[----:B------:R-:W5:Y:S01]  /*07a0*/  LDG.E R16, desc[UR16][R16.64] ;  /* 0x0000001010107981 */ /* 0x000f62000c1e1900 */
[----:B------:R-:W-:Y:S01]  /*07b0*/  UIADD3 UR4, UPT, UPT, UR4, 0x4, URZ ;  /* 0x0000000404047890 */ /* 0x000fe2000fffe0ff */
[----:B---3--:R-:W-:-:S04]  /*07c0*/  FFMA R9, R9, R6, R12 ;  /* 0x0000000609097223 */ /* 0x008fc8000000000c */
[----:B--2---:R-:W-:-:S04]  /*07d0*/  FFMA R3, R18, R3, R9 ;  /* 0x0000000312037223 */ /* 0x004fc80000000009 */
[----:B----4-:R-:W-:-:S04]  /*07e0*/  FFMA R3, R20, R19, R3 ;  /* 0x0000001314037223 */ /* 0x010fc80000000003 */
[----:B-----5:R-:W-:-:S07]  /*07f0*/  FFMA R12, R22, R16, R3 ;  /* 0x00000010160c7223 */ /* 0x020fce0000000003 */
.L_x_14:
[----:B------:R-:W-:Y:S05]  /*0800*/  BRA.U !UP1, `(.L_x_11) ;  /* 0x0000000109a87547 */ /* 0x000fea000b800000 */
[----:B------:R-:W-:Y:S01]  /*0810*/  UISETP.NE.AND UP0, UPT, UR5, 0x1, UPT ;  /* 0x000000010500788c */ /* 0x000fe2000bf05270 */
[----:B------:R-:W-:Y:S01]  /*0820*/  MOV R4, UR4 ;  /* 0x0000000400047c02 */ /* 0x000fe20008000f00 */
[----:B------:R-:W-:Y:S02]  /*0830*/  ULOP3.LUT UR5, UR18, 0x1, URZ, 0xc0, !UPT ;  /* 0x0000000112057892 */ /* 0x000fe4000f8ec0ff */
[----:B------:R-:W-:Y:S02]  /*0840*/  IMAD.U32 R17, RZ, RZ, UR18 ;  /* 0x00000012ff117e24 */ /* 0x000fe4000f8e00ff */
[----:B------:R-:W-:Y:S01]  /*0850*/  UISETP.NE.U32.AND UP1, UPT, UR5, 0x1, UPT ;  /* 0x000000010500788c */ /* 0x000fe2000bf25070 */
[----:B------:R-:W-:-:S04]  /*0860*/  PLOP3.LUT P1, PT, PT, PT, UP0, 0x80, 0x8 ;  /* 0x000000000008781c */ /* 0x000fc80003f2f008 */
[----:B------:R-:W0:Y:S01]  /*0870*/  @UP0 LDCU.128 UR8, c[0x0][0x380] ;  /* 0x00007000ff0807ac */ /* 0x000e220008000c00 */
[----:B------:R-:W-:Y:S01]  /*0880*/  PLOP3.LUT P0, PT, PT, PT, UP1, 0x80, 0x8 ;  /* 0x000000000008781c */ /* 0x000fe20003f0f018 */
[----:B------:R-:W1:Y:S04]  /*0890*/  @UP0 LDCU.64 UR6, c[0x0][0x380] ;  /* 0x00007000ff0607ac */ /* 0x000e680008000a00 */
[----:B------:R-:W2:Y:S03]  /*08a0*/  @!UP1 LDCU.128 UR12, c[0x0][0x380] ;  /* 0x00007000ff0c97ac */ /* 0x000ea60008000c00 */
[C---:B------:R-:W-:Y:S01]  /*08b0*/  @P1 VIADD R3, R2.reuse, UR4 ;  /* 0x0000000402031c36 */ /* 0x040fe20008000000 */
[----:B------:R-:W-:Y:S01]  /*08c0*/  @P1 IADD3 R5, P2, PT, R2, UR4, RZ ;  /* 0x0000000402051c10 */ /* 0x000fe2000ff5e0ff */
[----:B------:R-:W-:-:S03]  /*08d0*/  @UP0 UIADD3 UR4, UPT, UPT, UR4, 0x2, URZ ;  /* 0x0000000204040890 */ /* 0x000fc6000fffe0ff */
[----:B------:R-:W-:Y:S02]  /*08e0*/  @P1 IADD3.X R8, PT, PT, RZ, RZ, RZ, P2, !PT ;  /* 0x000000ffff081210 */ /* 0x000fe400017fe4ff */
[----:B0-----:R-:W-:Y:S02]  /*08f0*/  MOV R14, UR8 ;  /* 0x00000008000e7c02 */ /* 0x001fe40008000f00 */
[----:B------:R-:W-:Y:S02]  /*0900*/  MOV R15, UR9 ;  /* 0x00000009000f7c02 */ /* 0x000fe40008000f00 */
[----:B------:R-:W-:Y:S02]  /*0910*/  MOV R6, UR10 ;  /* 0x0000000a00067c02 */ /* 0x000fe40008000f00 */
[----:B------:R-:W-:Y:S01]  /*0920*/  MOV R7, UR11 ;  /* 0x0000000b00077c02 */ /* 0x000fe20008000f00 */
[----:B------:R-:W-:-:S04]  /*0930*/  @P1 IMAD.WIDE.U32 R14, R3, 0x4, R14 ;  /* 0x00000004030e1825 */ /* 0x000fc800078e000e */
[----:B------:R-:W-:Y:S01]  /*0940*/  @P1 IMAD R3, R4, UR18, R13 ;  /* 0x0000001204031c24 */ /* 0x000fe2000f8e020d */
[----:B-1----:R-:W-:Y:S02]  /*0950*/  @P1 LEA R4, P2, R5, UR6, 0x2 ;  /* 0x0000000605041c11 */ /* 0x002fe4000f8410ff */
[----:B------:R-:W-:Y:S01]  /*0960*/  MOV R18, UR4 ;  /* 0x0000000400127c02 */ /* 0x000fe20008000f00 */
[----:B------:R-:W-:Y:S01]  /*0970*/  @P1 IMAD.WIDE R6, R3, 0x4, R6 ;  /* 0x0000000403061825 */ /* 0x000fe200078e0206 */
[----:B------:R-:W-:Y:S01]  /*0980*/  @P1 LEA.HI.X R5, R5, UR7, R8, 0x2, P2 ;  /* 0x0000000705051c11 */ /* 0x000fe200090f1408 */
[----:B------:R-:W3:Y:S01]  /*0990*/  @P1 LDG.E R3, desc[UR16][R14.64] ;  /* 0x000000100e031981 */ /* 0x000ee2000c1e1900 */
[----:B--2---:R-:W-:Y:S01]  /*09a0*/  MOV R8, UR12 ;  /* 0x0000000c00087c02 */ /* 0x004fe20008000f00 */
[----:B------:R-:W-:Y:S01]  /*09b0*/  @!P0 IMAD R21, R18, UR18, R13 ;  /* 0x0000001212158c24 */ /* 0x000fe2000f8e020d */
[----:B------:R-:W-:Y:S01]  /*09c0*/  MOV R9, UR13 ;  /* 0x0000000d00097c02 */ /* 0x000fe20008000f00 */
[----:B------:R-:W-:Y:S01]  /*09d0*/  @P1 IMAD.WIDE.U32 R16, R17, 0x4, R6 ;  /* 0x0000000411101825 */ /* 0x000fe200078e0006 */
[----:B------:R-:W-:Y:S01]  /*09e0*/  @!P0 IADD3 R19, PT, PT, R2, UR4, RZ ;  /* 0x0000000402138c10 */ /* 0x000fe2000fffe0ff */
[----:B------:R-:W3:Y:S01]  /*09f0*/  @P1 LDG.E R6, desc[UR16][R6.64] ;  /* 0x0000001006061981 */ /* 0x000ee2000c1e1900 */
[----:B------:R-:W-:-:S02]  /*0a00*/  MOV R10, UR14 ;  /* 0x0000000e000a7c02 */ /* 0x000fc40008000f00 */
[----:B------:R-:W-:Y:S01]  /*0a10*/  MOV R11, UR15 ;  /* 0x0000000f000b7c02 */ /* 0x000fe20008000f00 */
[----:B------:R-:W-:Y:S01]  /*0a20*/  @!P0 IMAD.WIDE.U32 R8, R19, 0x4, R8 ;  /* 0x0000000413088825 */ /* 0x000fe200078e0008 */
[----:B------:R-:W2:Y:S03]  /*0a30*/  @P1 LDG.E R16, desc[UR16][R16.64] ;  /* 0x0000001010101981 */ /* 0x000ea6000c1e1900 */
[----:B------:R-:W-:Y:S01]  /*0a40*/  @!P0 IMAD.WIDE R10, R21, 0x4, R10 ;  /* 0x00000004150a8825 */ /* 0x000fe200078e020a */
[----:B------:R-:W2:Y:S04]  /*0a50*/  @P1 LDG.E R4, desc[UR16][R4.64+0x4] ;  /* 0x0000041004041981 */ /* 0x000ea8000c1e1900 */
[----:B------:R-:W4:Y:S04]  /*0a60*/  @!P0 LDG.E R9, desc[UR16][R8.64] ;  /* 0x0000001008098981 */ /* 0x000f28000c1e1900 */
[----:B------:R-:W4:Y:S01]  /*0a70*/  @!P0 LDG.E R10, desc[UR16][R10.64] ;  /* 0x000000100a0a8981 */ /* 0x000f22000c1e1900 */
[----:B---3--:R-:W-:-:S04]  /*0a80*/  @P1 FFMA R3, R3, R6, R12 ;  /* 0x0000000603031223 */ /* 0x008fc8000000000c */
[----:B--2---:R-:W-:-:S04]  /*0a90*/  @P1 FFMA R12, R4, R16, R3 ;  /* 0x00000010040c1223 */ /* 0x004fc80000000003 */
[----:B----4-:R-:W-:-:S07]  /*0aa0*/  @!P0 FFMA R12, R9, R10, R12 ;  /* 0x0000000a090c8223 */ /* 0x010fce000000000c */
.L_x_11:
[----:B------:R-:W-:Y:S05]  /*0ab0*/  BSYNC.RECONVERGENT B0 ;  /* 0x0000000000007941 */ /* 0x000fea0003800200 */
.L_x_10:
[----:B------:R-:W0:Y:S01]  /*0ac0*/  LDC.64 R2, c[0x0][0x390] ;  /* 0x0000e400ff027b82 */ /* 0x000e220000000a00 */
[----:B------:R-:W-:-:S04]  /*0ad0*/  IMAD R13, R0, UR18, R13 ;  /* 0x00000012000d7c24 */ /* 0x000fc8000f8e020d */
[----:B0-----:R-:W-:-:S05]  /*0ae0*/  IMAD.WIDE R2, R13, 0x4, R2 ;  /* 0x000000040d027825 */ /* 0x001fca00078e0202 */
[----:B------:R-:W-:Y:S01]  /*0af0*/  STG.E desc[UR16][R2.64], R12 ;  /* 0x0000000c02007986 */ /* 0x000fe2000c101910 */
[----:B------:R-:W-:Y:S05]  /*0b00*/  EXIT ;  /* 0x000000000000794d */ /* 0x000fea0003800000 */
.L_x_15:
        /* <DEDUP_REMOVED lines=15> */
.L_x_19:


//--------------------- .nv.shared.reserved.0     --------------------------
	.section	.nv.shared.reserved.0,"aw",@nobits
	.weak		__nv_reservedSMEM_offset_0_alias
	.size		__nv_reservedSMEM_offset_0_alias, 0, 64
	.other		__nv_reservedSMEM_offset_0_alias,@"STO_CUDA_RESERVED_SHARED STV_DEFAULT"
__nv_reservedSMEM_offset_0_alias:
	.zero		0
	.zero		64


//--------------------- .nv.constant0._Z14mat_mul_async2PfS_S_ii --------------------------
	.section	.nv.constant0._Z14mat_mul_async2PfS_S_ii,"a",@progbits
	.sectionflags	@""
	.align	4
.nv.constant0._Z14mat_mul_async2PfS_S_ii:
	.zero		928


//--------------------- .nv.constant0._Z14mat_mul_async1PfS_S_ii --------------------------
	.section	.nv.constant0._Z14mat_mul_async1PfS_S_ii,"a",@progbits
	.sectionflags	@""
	.align	4
.nv.constant0._Z14mat_mul_async1PfS_S_ii:
	.zero		928


//--------------------- .nv.constant0._Z14mat_mul_sharedPfS_S_i --------------------------
	.section	.nv.constant0._Z14mat_mul_sharedPfS_S_i,"a",@progbits
	.sectionflags	@""
	.align	4
.nv.constant0._Z14mat_mul_sharedPfS_S_i:
	.zero		924


//--------------------- .nv.constant0._Z7mat_mulPfS_S_i --------------------------
	.section	.nv.constant0._Z7mat_mulPfS_S_i,"a",@progbits
	.sectionflags	@""
	.align	4
.nv.constant0._Z7mat_mulPfS_S_i:
	.zero		924


//--------------------- SYMBOLS --------------------------

	.type		.nv.reservedSmem.offset0,@object
	.size		.nv.reservedSmem.offset0,0x4
